	.target	sm_100a

	.elftype	@"ET_EXEC"


//--------------------- .note.nv.tkinfo           --------------------------
	.section	.note.nv.tkinfo,"",@"SHT_NOTE"
	.sectionflags	@"SHF_NOTE_NV_TKINFO"
	.tkinfo
        /*0018*/ 	.word	0x00000002
        /*0030*/ 	.string	""
        /*0030*/ 	.string	"ptxas"
        /*0030*/ 	.string	"Cuda compilation tools, release 13.0, V13.0.88"
        /*0030*/ 	.string	"Build cuda_13.0.r13.0/compiler.36424714_0"
        /*0030*/ 	.string	"-arch sm_100a -m 64 "



//--------------------- .note.nv.cuinfo           --------------------------
	.section	.note.nv.cuinfo,"",@"SHT_NOTE"
	.sectionflags	@"SHF_NOTE_NV_CUINFO"
        /*0018*/ 	.short	0x0002
        /*001a*/ 	.short	0x0064
        /*001c*/ 	.short	0x0082
	.zero		2


//--------------------- .nv.info                  --------------------------
	.section	.nv.info,"",@"SHT_CUDA_INFO"
	.align	4


	//----- nvinfo : EIATTR_REGCOUNT
	.align		4
        /*0000*/ 	.byte	0x04, 0x2f
        /*0002*/ 	.short	(.L_19 - .L_18)
	.align		4
.L_18:
        /*0004*/ 	.word	index@(_ZN7cutlass13device_kernelINS_4gemm6kernel13GemmUniversalIN4cute5tupleIJiiiiEEENS1_10collective13CollectiveMmaINS1_35MainloopSm100TmaUmmaWarpSpecializedILi14ELi2ELi4ENS5_IJNS4_1CILi2EEENSA_ILi1EEESC_EEEEENS5_IJNSA_ILi64EEENSA_ILi160EEESF_EEEaNS5_IJlSC_lEEEaSI_NS4_8TiledMMAINS4_8MMA_AtomIJNS4_15SM100_MMA_S8_SSIaaiLi64ELi160ELNS4_4UMMA5MajorE0ELSN_0ELNSM_8SaturateE0EEEEEENS4_6LayoutINS5_IJSC_SC_SC_EEENS5_IJNSA_ILi0EEEST_ST_EEEEENS5_IJNS4_10UnderscoreESW_SW_EEEEENS4_13SM90_TMA_LOADENS4_14ComposedLayoutINS4_7SwizzleILi2ELi4ELi3EEENS4_18smem_ptr_flag_bitsILi8EEENSR_INS5_IJNSA_ILi8EEESF_EEENS5_IJSF_SC_EEEEEEEvNS4_8identityENS4_23SM90_TMA_LOAD_MULTICASTES19_vS1A_EENS_8epilogue10collective18CollectiveEpilogueINS1D_23Sm100TmaWarpSpecializedILi1ELi1ELi80ELb0ELb0EEEJSH_NS5_IJNSR_ISF_SC_EENSR_ISG_SC_EEEEEaSI_aSI_NS1D_6fusion15FusionCallbacksIS1H_NS1L_17LinearCombinationIaiaiLNS_15FloatRoundStyleE2EEESH_S1K_JEEENS4_5SM1004TMEM4LOAD26SM100_TMEM_LOAD_16dp32b16xESZ_NS10_INS11_ILi1ELi4ELi3EEES14_NSR_INS5_IJS15_NSA_ILi32EEEEEENS5_IJS1W_SC_EEEEEEENS4_39AutoVectorizingCopyWithAssumedAlignmentILi128EEENS4_14SM90_TMA_STOREES20_S22_S22_EEEvvEEEEvNT_6ParamsE)
        /*0008*/ 	.word	0x000000d2


	//----- nvinfo : EIATTR_FRAME_SIZE
	.align		4
.L_19:
        /*000c*/ 	.byte	0x04, 0x11
        /*000e*/ 	.short	(.L_21 - .L_20)
	.align		4
.L_20:
        /*0010*/ 	.word	index@($__internal_2_$__cuda_sm10x_tcgen05_guardrail_trap_unallocated_columns_being_dealloced)
        /*0014*/ 	.word	0x00000000


	//----- nvinfo : EIATTR_FRAME_SIZE
	.align		4
.L_21:
        /*0018*/ 	.byte	0x04, 0x11
        /*001a*/ 	.short	(.L_23 - .L_22)
	.align		4
.L_22:
        /*001c*/ 	.word	index@($__internal_1_$__cuda_sm10x_tcgen05_guardrail_trap_phase_invalid_during_alloc)
        /*0020*/ 	.word	0x00000000


	//----- nvinfo : EIATTR_FRAME_SIZE
	.align		4
.L_23:
        /*0024*/ 	.byte	0x04, 0x11
        /*0026*/ 	.short	(.L_25 - .L_24)
	.align		4
.L_24:
        /*0028*/ 	.word	index@($__internal_0_$__cuda_sm10x_tcgen05_guardrail_trap_col_being_dealloced_not_returned_by_alloc)
        /*002c*/ 	.word	0x00000000


	//----- nvinfo : EIATTR_FRAME_SIZE
	.align		4
.L_25:
        /*0030*/ 	.byte	0x04, 0x11
        /*0032*/ 	.short	(.L_27 - .L_26)
	.align		4
.L_26:
        /*0034*/ 	.word	index@(_ZN7cutlass13device_kernelINS_4gemm6kernel13GemmUniversalIN4cute5tupleIJiiiiEEENS1_10collective13CollectiveMmaINS1_35MainloopSm100TmaUmmaWarpSpecializedILi14ELi2ELi4ENS5_IJNS4_1CILi2EEENSA_ILi1EEESC_EEEEENS5_IJNSA_ILi64EEENSA_ILi160EEESF_EEEaNS5_IJlSC_lEEEaSI_NS4_8TiledMMAINS4_8MMA_AtomIJNS4_15SM100_MMA_S8_SSIaaiLi64ELi160ELNS4_4UMMA5MajorE0ELSN_0ELNSM_8SaturateE0EEEEEENS4_6LayoutINS5_IJSC_SC_SC_EEENS5_IJNSA_ILi0EEEST_ST_EEEEENS5_IJNS4_10UnderscoreESW_SW_EEEEENS4_13SM90_TMA_LOADENS4_14ComposedLayoutINS4_7SwizzleILi2ELi4ELi3EEENS4_18smem_ptr_flag_bitsILi8EEENSR_INS5_IJNSA_ILi8EEESF_EEENS5_IJSF_SC_EEEEEEEvNS4_8identityENS4_23SM90_TMA_LOAD_MULTICASTES19_vS1A_EENS_8epilogue10collective18CollectiveEpilogueINS1D_23Sm100TmaWarpSpecializedILi1ELi1ELi80ELb0ELb0EEEJSH_NS5_IJNSR_ISF_SC_EENSR_ISG_SC_EEEEEaSI_aSI_NS1D_6fusion15FusionCallbacksIS1H_NS1L_17LinearCombinationIaiaiLNS_15FloatRoundStyleE2EEESH_S1K_JEEENS4_5SM1004TMEM4LOAD26SM100_TMEM_LOAD_16dp32b16xESZ_NS10_INS11_ILi1ELi4ELi3EEES14_NSR_INS5_IJS15_NSA_ILi32EEEEEENS5_IJS1W_SC_EEEEEEENS4_39AutoVectorizingCopyWithAssumedAlignmentILi128EEENS4_14SM90_TMA_STOREES20_S22_S22_EEEvvEEEEvNT_6ParamsE)
        /*0038*/ 	.word	0x00000000


	//----- nvinfo : EIATTR_MIN_STACK_SIZE
	.align		4
.L_27:
        /*003c*/ 	.byte	0x04, 0x12
        /*003e*/ 	.short	(.L_29 - .L_28)
	.align		4
.L_28:
        /*0040*/ 	.word	index@(_ZN7cutlass13device_kernelINS_4gemm6kernel13GemmUniversalIN4cute5tupleIJiiiiEEENS1_10collective13CollectiveMmaINS1_35MainloopSm100TmaUmmaWarpSpecializedILi14ELi2ELi4ENS5_IJNS4_1CILi2EEENSA_ILi1EEESC_EEEEENS5_IJNSA_ILi64EEENSA_ILi160EEESF_EEEaNS5_IJlSC_lEEEaSI_NS4_8TiledMMAINS4_8MMA_AtomIJNS4_15SM100_MMA_S8_SSIaaiLi64ELi160ELNS4_4UMMA5MajorE0ELSN_0ELNSM_8SaturateE0EEEEEENS4_6LayoutINS5_IJSC_SC_SC_EEENS5_IJNSA_ILi0EEEST_ST_EEEEENS5_IJNS4_10UnderscoreESW_SW_EEEEENS4_13SM90_TMA_LOADENS4_14ComposedLayoutINS4_7SwizzleILi2ELi4ELi3EEENS4_18smem_ptr_flag_bitsILi8EEENSR_INS5_IJNSA_ILi8EEESF_EEENS5_IJSF_SC_EEEEEEEvNS4_8identityENS4_23SM90_TMA_LOAD_MULTICASTES19_vS1A_EENS_8epilogue10collective18CollectiveEpilogueINS1D_23Sm100TmaWarpSpecializedILi1ELi1ELi80ELb0ELb0EEEJSH_NS5_IJNSR_ISF_SC_EENSR_ISG_SC_EEEEEaSI_aSI_NS1D_6fusion15FusionCallbacksIS1H_NS1L_17LinearCombinationIaiaiLNS_15FloatRoundStyleE2EEESH_S1K_JEEENS4_5SM1004TMEM4LOAD26SM100_TMEM_LOAD_16dp32b16xESZ_NS10_INS11_ILi1ELi4ELi3EEES14_NSR_INS5_IJS15_NSA_ILi32EEEEEENS5_IJS1W_SC_EEEEEEENS4_39AutoVectorizingCopyWithAssumedAlignmentILi128EEENS4_14SM90_TMA_STOREES20_S22_S22_EEEvvEEEEvNT_6ParamsE)
        /*0044*/ 	.word	0x00000000
.L_29:


//--------------------- .nv.compat                --------------------------
	.section	.nv.compat,"",@"SHT_CUDA_COMPAT_INFO"
	.align	4
        /*0000*/ 	.byte	0x02, 0x09, 0x01, 0x00, 0x02, 0x02, 0x03, 0x00, 0x02, 0x05, 0x06, 0x00, 0x03, 0x07, 0x01, 0x01
        /*0010*/ 	.byte	0x02, 0x03, 0x01, 0x00, 0x02, 0x06, 0x01, 0x00, 0x04, 0x0b, 0x08, 0x00, 0x01, 0x00, 0x00, 0x00
        /*0020*/ 	.byte	0x00, 0x00, 0x00, 0x00


//--------------------- .nv.info._ZN7cutlass13device_kernelINS_4gemm6kernel13GemmUniversalIN4cute5tupleIJiiiiEEENS1_10collective13CollectiveMmaINS1_35MainloopSm100TmaUmmaWarpSpecializedILi14ELi2ELi4ENS5_IJNS4_1CILi2EEENSA_ILi1EEESC_EEEEENS5_IJNSA_ILi64EEENSA_ILi160EEESF_EEEaNS5_IJlSC_lEEEaSI_NS4_8TiledMMAINS4_8MMA_AtomIJNS4_15SM100_MMA_S8_SSIaaiLi64ELi160ELNS4_4UMMA5MajorE0ELSN_0ELNSM_8SaturateE0EEEEEENS4_6LayoutINS5_IJSC_SC_SC_EEENS5_IJNSA_ILi0EEEST_ST_EEEEENS5_IJNS4_10UnderscoreESW_SW_EEEEENS4_13SM90_TMA_LOADENS4_14ComposedLayoutINS4_7SwizzleILi2ELi4ELi3EEENS4_18smem_ptr_flag_bitsILi8EEENSR_INS5_IJNSA_ILi8EEESF_EEENS5_IJSF_SC_EEEEEEEvNS4_8identityENS4_23SM90_TMA_LOAD_MULTICASTES19_vS1A_EENS_8epilogue10collective18CollectiveEpilogueINS1D_23Sm100TmaWarpSpecializedILi1ELi1ELi80ELb0ELb0EEEJSH_NS5_IJNSR_ISF_SC_EENSR_ISG_SC_EEEEEaSI_aSI_NS1D_6fusion15FusionCallbacksIS1H_NS1L_17LinearCombinationIaiaiLNS_15FloatRoundStyleE2EEESH_S1K_JEEENS4_5SM1004TMEM4LOAD26SM100_TMEM_LOAD_16dp32b16xESZ_NS10_INS11_ILi1ELi4ELi3EEES14_NSR_INS5_IJS15_NSA_ILi32EEEEEENS5_IJS1W_SC_EEEEEEENS4_39AutoVectorizingCopyWithAssumedAlignmentILi128EEENS4_14SM90_TMA_STOREES20_S22_S22_EEEvvEEEEvNT_6ParamsE --------------------------
	.section	.nv.info._ZN7cutlass13device_kernelINS_4gemm6kernel13GemmUniversalIN4cute5tupleIJiiiiEEENS1_10collective13CollectiveMmaINS1_35MainloopSm100TmaUmmaWarpSpecializedILi14ELi2ELi4ENS5_IJNS4_1CILi2EEENSA_ILi1EEESC_EEEEENS5_IJNSA_ILi64EEENSA_ILi160EEESF_EEEaNS5_IJlSC_lEEEaSI_NS4_8TiledMMAINS4_8MMA_AtomIJNS4_15SM100_MMA_S8_SSIaaiLi64ELi160ELNS4_4UMMA5MajorE0ELSN_0ELNSM_8SaturateE0EEEEEENS4_6LayoutINS5_IJSC_SC_SC_EEENS5_IJNSA_ILi0EEEST_ST_EEEEENS5_IJNS4_10UnderscoreESW_SW_EEEEENS4_13SM90_TMA_LOADENS4_14ComposedLayoutINS4_7SwizzleILi2ELi4ELi3EEENS4_18smem_ptr_flag_bitsILi8EEENSR_INS5_IJNSA_ILi8EEESF_EEENS5_IJSF_SC_EEEEEEEvNS4_8identityENS4_23SM90_TMA_LOAD_MULTICASTES19_vS1A_EENS_8epilogue10collective18CollectiveEpilogueINS1D_23Sm100TmaWarpSpecializedILi1ELi1ELi80ELb0ELb0EEEJSH_NS5_IJNSR_ISF_SC_EENSR_ISG_SC_EEEEEaSI_aSI_NS1D_6fusion15FusionCallbacksIS1H_NS1L_17LinearCombinationIaiaiLNS_15FloatRoundStyleE2EEESH_S1K_JEEENS4_5SM1004TMEM4LOAD26SM100_TMEM_LOAD_16dp32b16xESZ_NS10_INS11_ILi1ELi4ELi3EEES14_NSR_INS5_IJS15_NSA_ILi32EEEEEENS5_IJS1W_SC_EEEEEEENS4_39AutoVectorizingCopyWithAssumedAlignmentILi128EEENS4_14SM90_TMA_STOREES20_S22_S22_EEEvvEEEEvNT_6ParamsE,"",@"SHT_CUDA_INFO"
	.sectionflags	@""
	.align	4


	//----- nvinfo : EIATTR_CUDA_API_VERSION
	.align		4
        /*0000*/ 	.byte	0x04, 0x37
        /*0002*/ 	.short	(.L_31 - .L_30)
.L_30:
        /*0004*/ 	.word	0x00000082


	//----- nvinfo : EIATTR_KPARAM_INFO
	.align		4
.L_31:
        /*0008*/ 	.byte	0x04, 0x17
        /*000a*/ 	.short	(.L_33 - .L_32)
.L_32:
        /*000c*/ 	.word	0x00000000
        /*0010*/ 	.short	0x0000
        /*0012*/ 	.short	0x0000
        /*0014*/ 	.byte	0x00, 0xf0, 0x01, 0x20


	//----- nvinfo : EIATTR_AT_ENTRY_FRAGMENTS
	.align		4
.L_33:
        /*0018*/ 	.byte	0x04, 0x4f
        /*001a*/ 	.short	(.L_35 - .L_34)


	//   ....[0]....
.L_34:
        /*001c*/ 	.word	0x00000006


	//----- nvinfo : EIATTR_RESERVED_SMEM_USED
	.align		4
.L_35:
        /*0020*/ 	.byte	0x01, 0x41
	.zero		2


	//----- nvinfo : EIATTR_SPARSE_MMA_MASK
	.align		4
        /*0024*/ 	.byte	0x03, 0x50
        /*0026*/ 	.short	0x0000


	//----- nvinfo : EIATTR_TCGEN05_1CTA_USED
	.align		4
        /*0028*/ 	.byte	0x01, 0x51
	.zero		2


	//----- nvinfo : EIATTR_MAXREG_COUNT
	.align		4
        /*002c*/ 	.byte	0x03, 0x1b
        /*002e*/ 	.short	0x00ff


	//----- nvinfo : EIATTR_NUM_BARRIERS
	.align		4
        /*0030*/ 	.byte	0x02, 0x4c
        /*0032*/ 	.byte	0x07
	.zero		1


	//----- nvinfo : EIATTR_EXTERNS
	.align		4
        /*0034*/ 	.byte	0x04, 0x0f
        /*0036*/ 	.short	(.L_37 - .L_36)


	//   ....[0]....
	.align		4
.L_36:
        /*0038*/ 	.word	index@(__assertfail)


	//----- nvinfo : EIATTR_MERCURY_ISA_VERSION
	.align		4
.L_37:
        /*003c*/ 	.byte	0x03, 0x5f
        /*003e*/ 	.short	0x0101


	//----- nvinfo : EIATTR_INT_WARP_WIDE_INSTR_OFFSETS
	.align		4
        /*0040*/ 	.byte	0x04, 0x31
        /*0042*/ 	.short	(.L_39 - .L_38)


	//   ....[0]....
.L_38:
        /*0044*/ 	.word	0x00004230


	//   ....[1]....
        /*0048*/ 	.word	0x00004250


	//   ....[2]....
        /*004c*/ 	.word	0x00004280


	//   ....[3]....
        /*0050*/ 	.word	0x00004e60


	//   ....[4]....
        /*0054*/ 	.word	0x00004e70


	//   ....[5]....
        /*0058*/ 	.word	0x00005060


	//   ....[6]....
        /*005c*/ 	.word	0x00005080


	//   ....[7]....
        /*0060*/ 	.word	0x000050e0


	//   ....[8]....
        /*0064*/ 	.word	0x00005100


	//----- nvinfo : EIATTR_COOP_GROUP_MASK_REGIDS
	.align		4
.L_39:
        /*0068*/ 	.byte	0x04, 0x29
        /*006a*/ 	.short	(.L_41 - .L_40)


	//   ....[0]....
.L_40:
        /*006c*/ 	.word	0xffffffff


	//   ....[1]....
        /*0070*/ 	.word	0xffffffff


	//   ....[2]....
        /*0074*/ 	.word	0xffffffff


	//   ....[3]....
        /*0078*/ 	.word	0xffffffff


	//   ....[4]....
        /*007c*/ 	.word	0xffffffff


	//   ....[5]....
        /*0080*/ 	.word	0xffffffff


	//   ....[6]....
        /*0084*/ 	.word	0xffffffff


	//   ....[7]....
        /*0088*/ 	.word	0xffffffff


	//   ....[8]....
        /*008c*/ 	.word	0xffffffff


	//   ....[9]....
        /*0090*/ 	.word	0xffffffff


	//   ....[10]....
        /*0094*/ 	.word	0xffffffff


	//   ....[11]....
        /*0098*/ 	.word	0xffffffff


	//   ....[12]....
        /*009c*/ 	.word	0xffffffff


	//   ....[13]....
        /*00a0*/ 	.word	0xffffffff


	//----- nvinfo : EIATTR_COOP_GROUP_INSTR_OFFSETS
	.align		4
.L_41:
        /*00a4*/ 	.byte	0x04, 0x28
        /*00a6*/ 	.short	(.L_43 - .L_42)


	//   ....[0]....
.L_42:
        /*00a8*/ 	.word	0x00000080


	//   ....[1]....
        /*00ac*/ 	.word	0x000004e0


	//   ....[2]....
        /*00b0*/ 	.word	0x000007e0


	//   ....[3]....
        /*00b4*/ 	.word	0x00000920


	//   ....[4]....
        /*00b8*/ 	.word	0x00000a20


	//   ....[5]....
        /*00bc*/ 	.word	0x00000b90


	//   ....[6]....
        /*00c0*/ 	.word	0x00000d30


	//   ....[7]....
        /*00c4*/ 	.word	0x00000ef0


	//   ....[8]....
        /*00c8*/ 	.word	0x000020d0


	//   ....[9]....
        /*00cc*/ 	.word	0x00003510


	//   ....[10]....
        /*00d0*/ 	.word	0x00003720


	//   ....[11]....
        /*00d4*/ 	.word	0x00003750


	//   ....[12]....
        /*00d8*/ 	.word	0x00004110


	//   ....[13]....
        /*00dc*/ 	.word	0x00004340


	//----- nvinfo : EIATTR_VRC_CTA_INIT_COUNT
	.align		4
.L_43:
        /*00e0*/ 	.byte	0x02, 0x4a
        /*00e2*/ 	.byte	0x80
	.zero		1


	//----- nvinfo : EIATTR_SYSCALL_OFFSETS
	.align		4
        /*00e4*/ 	.byte	0x04, 0x46
        /*00e6*/ 	.short	(.L_45 - .L_44)


	//   ....[0]....
.L_44:
        /*00e8*/ 	.word	0x00005b90


	//   ....[1]....
        /*00ec*/ 	.word	0x00005cd0


	//   ....[2]....
        /*00f0*/ 	.word	0x00006530


	//   ....[3]....
        /*00f4*/ 	.word	0x000066b0


	//   ....[4]....
        /*00f8*/ 	.word	0x00006830


	//   ....[5]....
        /*00fc*/ 	.word	0x000069b0


	//   ....[6]....
        /*0100*/ 	.word	0x00006b30


	//----- nvinfo : EIATTR_MBARRIER_INSTR_OFFSETS
	.align		4
.L_45:
        /*0104*/ 	.byte	0x04, 0x39
        /*0106*/ 	.short	(.L_47 - .L_46)


	//   ....[0]....
.L_46:
        /*0108*/ 	.word	0x00000600
        /*010c*/ 	.word	0x000000ff
        /*0110*/ 	.word	0x00000000
        /*0114*/ 	.short	0x0100
        /*0116*/ 	.byte	0x04
	.zero		1


	//   ....[1]....
        /*0118*/ 	.word	0x00000610
        /*011c*/ 	.word	0x000000ff
        /*0120*/ 	.word	0x00000070
        /*0124*/ 	.short	0x0100
        /*0126*/ 	.byte	0x04
	.zero		1


	//   ....[2]....
        /*0128*/ 	.word	0x00000620
        /*012c*/ 	.word	0x000000ff
        /*0130*/ 	.word	0x00000008
        /*0134*/ 	.short	0x0100
        /*0136*/ 	.byte	0x04
	.zero		1


	//   ....[3]....
        /*0138*/ 	.word	0x00000630
        /*013c*/ 	.word	0x000000ff
        /*0140*/ 	.word	0x00000078
        /*0144*/ 	.short	0x0100
        /*0146*/ 	.byte	0x04
	.zero		1


	//   ....[4]....
        /*0148*/ 	.word	0x00000640
        /*014c*/ 	.word	0x000000ff
        /*0150*/ 	.word	0x00000010
        /*0154*/ 	.short	0x0100
        /*0156*/ 	.byte	0x04
	.zero		1


	//   ....[5]....
        /*0158*/ 	.word	0x00000650
        /*015c*/ 	.word	0x000000ff
        /*0160*/ 	.word	0x00000080
        /*0164*/ 	.short	0x0100
        /*0166*/ 	.byte	0x04
	.zero		1


	//   ....[6]....
        /*0168*/ 	.word	0x00000660
        /*016c*/ 	.word	0x000000ff
        /*0170*/ 	.word	0x00000018
        /*0174*/ 	.short	0x0100
        /*0176*/ 	.byte	0x04
	.zero		1


	//   ....[7]....
        /*0178*/ 	.word	0x00000670
        /*017c*/ 	.word	0x000000ff
        /*0180*/ 	.word	0x00000088
        /*0184*/ 	.short	0x0100
        /*0186*/ 	.byte	0x04
	.zero		1


	//   ....[8]....
        /*0188*/ 	.word	0x00000680
        /*018c*/ 	.word	0x000000ff
        /*0190*/ 	.word	0x00000020
        /*0194*/ 	.short	0x0100
        /*0196*/ 	.byte	0x04
	.zero		1


	//   ....[9]....
        /*0198*/ 	.word	0x00000690
        /*019c*/ 	.word	0x000000ff
        /*01a0*/ 	.word	0x00000090
        /*01a4*/ 	.short	0x0100
        /*01a6*/ 	.byte	0x04
	.zero		1


	//   ....[10]....
        /*01a8*/ 	.word	0x000006a0
        /*01ac*/ 	.word	0x000000ff
        /*01b0*/ 	.word	0x00000028
        /*01b4*/ 	.short	0x0100
        /*01b6*/ 	.byte	0x04
	.zero		1


	//   ....[11]....
        /*01b8*/ 	.word	0x000006b0
        /*01bc*/ 	.word	0x000000ff
        /*01c0*/ 	.word	0x00000098
        /*01c4*/ 	.short	0x0100
        /*01c6*/ 	.byte	0x04
	.zero		1


	//   ....[12]....
        /*01c8*/ 	.word	0x000006c0
        /*01cc*/ 	.word	0x000000ff
        /*01d0*/ 	.word	0x00000030
        /*01d4*/ 	.short	0x0100
        /*01d6*/ 	.byte	0x04
	.zero		1


	//   ....[13]....
        /*01d8*/ 	.word	0x000006d0
        /*01dc*/ 	.word	0x000000ff
        /*01e0*/ 	.word	0x000000a0
        /*01e4*/ 	.short	0x0100
        /*01e6*/ 	.byte	0x04
	.zero		1


	//   ....[14]....
        /*01e8*/ 	.word	0x000006e0
        /*01ec*/ 	.word	0x000000ff
        /*01f0*/ 	.word	0x00000038
        /*01f4*/ 	.short	0x0100
        /*01f6*/ 	.byte	0x04
	.zero		1


	//   ....[15]....
        /*01f8*/ 	.word	0x000006f0
        /*01fc*/ 	.word	0x000000ff
        /*0200*/ 	.word	0x000000a8
        /*0204*/ 	.short	0x0100
        /*0206*/ 	.byte	0x04
	.zero		1


	//   ....[16]....
        /*0208*/ 	.word	0x00000700
        /*020c*/ 	.word	0x000000ff
        /*0210*/ 	.word	0x00000040
        /*0214*/ 	.short	0x0100
        /*0216*/ 	.byte	0x04
	.zero		1


	//   ....[17]....
        /*0218*/ 	.word	0x00000710
        /*021c*/ 	.word	0x000000ff
        /*0220*/ 	.word	0x000000b0
        /*0224*/ 	.short	0x0100
        /*0226*/ 	.byte	0x04
	.zero		1


	//   ....[18]....
        /*0228*/ 	.word	0x00000720
        /*022c*/ 	.word	0x000000ff
        /*0230*/ 	.word	0x00000048
        /*0234*/ 	.short	0x0100
        /*0236*/ 	.byte	0x04
	.zero		1


	//   ....[19]....
        /*0238*/ 	.word	0x00000730
        /*023c*/ 	.word	0x000000ff
        /*0240*/ 	.word	0x000000b8
        /*0244*/ 	.short	0x0100
        /*0246*/ 	.byte	0x04
	.zero		1


	//   ....[20]....
        /*0248*/ 	.word	0x00000740
        /*024c*/ 	.word	0x000000ff
        /*0250*/ 	.word	0x00000050
        /*0254*/ 	.short	0x0100
        /*0256*/ 	.byte	0x04
	.zero		1


	//   ....[21]....
        /*0258*/ 	.word	0x00000750
        /*025c*/ 	.word	0x000000ff
        /*0260*/ 	.word	0x000000c0
        /*0264*/ 	.short	0x0100
        /*0266*/ 	.byte	0x04
	.zero		1


	//   ....[22]....
        /*0268*/ 	.word	0x00000760
        /*026c*/ 	.word	0x000000ff
        /*0270*/ 	.word	0x00000058
        /*0274*/ 	.short	0x0100
        /*0276*/ 	.byte	0x04
	.zero		1


	//   ....[23]....
        /*0278*/ 	.word	0x00000770
        /*027c*/ 	.word	0x000000ff
        /*0280*/ 	.word	0x000000c8
        /*0284*/ 	.short	0x0100
        /*0286*/ 	.byte	0x04
	.zero		1


	//   ....[24]....
        /*0288*/ 	.word	0x00000780
        /*028c*/ 	.word	0x000000ff
        /*0290*/ 	.word	0x00000060
        /*0294*/ 	.short	0x0100
        /*0296*/ 	.byte	0x04
	.zero		1


	//   ....[25]....
        /*0298*/ 	.word	0x00000790
        /*029c*/ 	.word	0x000000ff
        /*02a0*/ 	.word	0x000000d0
        /*02a4*/ 	.short	0x0100
        /*02a6*/ 	.byte	0x04
	.zero		1


	//   ....[26]....
        /*02a8*/ 	.word	0x000007a0
        /*02ac*/ 	.word	0x000000ff
        /*02b0*/ 	.word	0x00000068
        /*02b4*/ 	.short	0x0100
        /*02b6*/ 	.byte	0x04
	.zero		1


	//   ....[27]....
        /*02b8*/ 	.word	0x000007b0
        /*02bc*/ 	.word	0x000000ff
        /*02c0*/ 	.word	0x000000d8
        /*02c4*/ 	.short	0x0100
        /*02c6*/ 	.byte	0x04
	.zero		1


	//   ....[28]....
        /*02c8*/ 	.word	0x000008f0
        /*02cc*/ 	.word	0x000000ff
        /*02d0*/ 	.word	0x000000e0
        /*02d4*/ 	.short	0x0100
        /*02d6*/ 	.byte	0x04
	.zero		1


	//   ....[29]....
        /*02d8*/ 	.word	0x00000900
        /*02dc*/ 	.word	0x000000ff
        /*02e0*/ 	.word	0x000000e8
        /*02e4*/ 	.short	0x0100
        /*02e6*/ 	.byte	0x04
	.zero		1


	//   ....[30]....
        /*02e8*/ 	.word	0x000009f0
        /*02ec*/ 	.word	0x000000ff
        /*02f0*/ 	.word	0x000000f0
        /*02f4*/ 	.short	0x0100
        /*02f6*/ 	.byte	0x06
	.zero		1


	//   ....[31]....
        /*02f8*/ 	.word	0x00000a00
        /*02fc*/ 	.word	0x000000ff
        /*0300*/ 	.word	0x000000f8
        /*0304*/ 	.short	0x0100
        /*0306*/ 	.byte	0x06
	.zero		1


	//   ....[32]....
        /*0308*/ 	.word	0x00000b40
        /*030c*/ 	.word	0x000000ff
        /*0310*/ 	.word	0x00000100
        /*0314*/ 	.short	0x0100
        /*0316*/ 	.byte	0x06
	.zero		1


	//   ....[33]....
        /*0318*/ 	.word	0x00000b50
        /*031c*/ 	.word	0x000000ff
        /*0320*/ 	.word	0x00000110
        /*0324*/ 	.short	0x0100
        /*0326*/ 	.byte	0x06
	.zero		1


	//   ....[34]....
        /*0328*/ 	.word	0x00000b60
        /*032c*/ 	.word	0x000000ff
        /*0330*/ 	.word	0x00000108
        /*0334*/ 	.short	0x0100
        /*0336*/ 	.byte	0x06
	.zero		1


	//   ....[35]....
        /*0338*/ 	.word	0x00000b70
        /*033c*/ 	.word	0x000000ff
        /*0340*/ 	.word	0x00000118
        /*0344*/ 	.short	0x0100
        /*0346*/ 	.byte	0x06
	.zero		1


	//   ....[36]....
        /*0348*/ 	.word	0x00000ca0
        /*034c*/ 	.word	0x000000ff
        /*0350*/ 	.word	0x00000120
        /*0354*/ 	.short	0x0100
        /*0356*/ 	.byte	0x04
	.zero		1


	//   ....[37]....
        /*0358*/ 	.word	0x00000cb0
        /*035c*/ 	.word	0x000000ff
        /*0360*/ 	.word	0x00000140
        /*0364*/ 	.short	0x0100
        /*0366*/ 	.byte	0x04
	.zero		1


	//   ....[38]....
        /*0368*/ 	.word	0x00000cc0
        /*036c*/ 	.word	0x000000ff
        /*0370*/ 	.word	0x00000128
        /*0374*/ 	.short	0x0100
        /*0376*/ 	.byte	0x04
	.zero		1


	//   ....[39]....
        /*0378*/ 	.word	0x00000cd0
        /*037c*/ 	.word	0x000000ff
        /*0380*/ 	.word	0x00000148
        /*0384*/ 	.short	0x0100
        /*0386*/ 	.byte	0x04
	.zero		1


	//   ....[40]....
        /*0388*/ 	.word	0x00000ce0
        /*038c*/ 	.word	0x000000ff
        /*0390*/ 	.word	0x00000130
        /*0394*/ 	.short	0x0100
        /*0396*/ 	.byte	0x04
	.zero		1


	//   ....[41]....
        /*0398*/ 	.word	0x00000cf0
        /*039c*/ 	.word	0x000000ff
        /*03a0*/ 	.word	0x00000150
        /*03a4*/ 	.short	0x0100
        /*03a6*/ 	.byte	0x04
	.zero		1


	//   ....[42]....
        /*03a8*/ 	.word	0x00000d00
        /*03ac*/ 	.word	0x000000ff
        /*03b0*/ 	.word	0x00000138
        /*03b4*/ 	.short	0x0100
        /*03b6*/ 	.byte	0x04
	.zero		1


	//   ....[43]....
        /*03b8*/ 	.word	0x00000d10
        /*03bc*/ 	.word	0x000000ff
        /*03c0*/ 	.word	0x00000158
        /*03c4*/ 	.short	0x0100
        /*03c6*/ 	.byte	0x04
	.zero		1


	//   ....[44]....
        /*03c8*/ 	.word	0x00000e00
        /*03cc*/ 	.word	0x000000ff
        /*03d0*/ 	.word	0x00000160
        /*03d4*/ 	.short	0x0100
        /*03d6*/ 	.byte	0x04
	.zero		1


	//   ....[45]....
        /*03d8*/ 	.word	0x00000e10
        /*03dc*/ 	.word	0x000000ff
        /*03e0*/ 	.word	0x00000170
        /*03e4*/ 	.short	0x0100
        /*03e6*/ 	.byte	0x04
	.zero		1


	//   ....[46]....
        /*03e8*/ 	.word	0x00000e20
        /*03ec*/ 	.word	0x000000ff
        /*03f0*/ 	.word	0x00000168
        /*03f4*/ 	.short	0x0100
        /*03f6*/ 	.byte	0x04
	.zero		1


	//   ....[47]....
        /*03f8*/ 	.word	0x00000e30
        /*03fc*/ 	.word	0x000000ff
        /*0400*/ 	.word	0x00000178
        /*0404*/ 	.short	0x0100
        /*0406*/ 	.byte	0x04
	.zero		1


	//   ....[48]....
        /*0408*/ 	.word	0x00001950
        /*040c*/ 	.word	0x00000003
        /*0410*/ 	.word	0x00000170
        /*0414*/ 	.short	0x010a
        /*0416*/ 	.byte	0xff
	.zero		1


	//   ....[49]....
        /*0418*/ 	.word	0x00001980
        /*041c*/ 	.word	0x00000003
        /*0420*/ 	.word	0x00000160
        /*0424*/ 	.short	0x0101
        /*0426*/ 	.byte	0xff
	.zero		1


	//   ....[50]....
        /*0428*/ 	.word	0x00001a50
        /*042c*/ 	.word	0x000000ff
        /*0430*/ 	.word	0x00000070
        /*0434*/ 	.short	0x010a
        /*0436*/ 	.byte	0x05
	.zero		1


	//   ....[51]....
        /*0438*/ 	.word	0x00001ad0
        /*043c*/ 	.word	0x000000ff
        /*0440*/ 	.word	0x00000070
        /*0444*/ 	.short	0x010a
        /*0446*/ 	.byte	0x21
	.zero		1


	//   ....[52]....
        /*0448*/ 	.word	0x00001c60
        /*044c*/ 	.word	0x000000ff
        /*0450*/ 	.word	0x00000070
        /*0454*/ 	.short	0x010a
        /*0456*/ 	.byte	0x08
	.zero		1


	//   ....[53]....
        /*0458*/ 	.word	0x00001d80
        /*045c*/ 	.word	0x000000ff
        /*0460*/ 	.word	0x000000f8
        /*0464*/ 	.short	0x0101
        /*0466*/ 	.byte	0x07
	.zero		1


	//   ....[54]....
        /*0468*/ 	.word	0x00001da0
        /*046c*/ 	.word	0x000000ff
        /*0470*/ 	.word	0x00000070
        /*0474*/ 	.short	0x010a
        /*0476*/ 	.byte	0x05
	.zero		1


	//   ....[55]....
        /*0478*/ 	.word	0x00001e20
        /*047c*/ 	.word	0x000000ff
        /*0480*/ 	.word	0x00000070
        /*0484*/ 	.short	0x010a
        /*0486*/ 	.byte	0x11
	.zero		1


	//   ....[56]....
        /*0488*/ 	.word	0x00001fb0
        /*048c*/ 	.word	0x000000ff
        /*0490*/ 	.word	0x00000070
        /*0494*/ 	.short	0x010a
        /*0496*/ 	.byte	0x08
	.zero		1


	//   ....[57]....
        /*0498*/ 	.word	0x00002100
        /*049c*/ 	.word	0x00000003
        /*04a0*/ 	.word	0x00000100
        /*04a4*/ 	.short	0x010a
        /*04a6*/ 	.byte	0xff
	.zero		1


	//   ....[58]....
        /*04a8*/ 	.word	0x00002250
        /*04ac*/ 	.word	0x00000000
        /*04b0*/ 	.word	0x00000000
        /*04b4*/ 	.short	0x0101
        /*04b6*/ 	.byte	0xff
	.zero		1


	//   ....[59]....
        /*04b8*/ 	.word	0x000027f0
        /*04bc*/ 	.word	0x000000ff
        /*04c0*/ 	.word	0x00000000
        /*04c4*/ 	.short	0x010a
        /*04c6*/ 	.byte	0x04
	.zero		1


	//   ....[60]....
        /*04c8*/ 	.word	0x00002880
        /*04cc*/ 	.word	0x000000ff
        /*04d0*/ 	.word	0x00000000
        /*04d4*/ 	.short	0x010a
        /*04d6*/ 	.byte	0x05
	.zero		1


	//   ....[61]....
        /*04d8*/ 	.word	0x00002910
        /*04dc*/ 	.word	0x000000ff
        /*04e0*/ 	.word	0x00000000
        /*04e4*/ 	.short	0x010a
        /*04e6*/ 	.byte	0x05
	.zero		1


	//   ....[62]....
        /*04e8*/ 	.word	0x000029a0
        /*04ec*/ 	.word	0x000000ff
        /*04f0*/ 	.word	0x00000000
        /*04f4*/ 	.short	0x010a
        /*04f6*/ 	.byte	0x05
	.zero		1


	//   ....[63]....
        /*04f8*/ 	.word	0x00002a30
        /*04fc*/ 	.word	0x000000ff
        /*0500*/ 	.word	0x00000000
        /*0504*/ 	.short	0x010a
        /*0506*/ 	.byte	0x05
	.zero		1


	//   ....[64]....
        /*0508*/ 	.word	0x00002ac0
        /*050c*/ 	.word	0x000000ff
        /*0510*/ 	.word	0x00000000
        /*0514*/ 	.short	0x010a
        /*0516*/ 	.byte	0x05
	.zero		1


	//   ....[65]....
        /*0518*/ 	.word	0x00002b50
        /*051c*/ 	.word	0x000000ff
        /*0520*/ 	.word	0x00000000
        /*0524*/ 	.short	0x010a
        /*0526*/ 	.byte	0x05
	.zero		1


	//   ....[66]....
        /*0528*/ 	.word	0x00002be0
        /*052c*/ 	.word	0x000000ff
        /*0530*/ 	.word	0x00000000
        /*0534*/ 	.short	0x010a
        /*0536*/ 	.byte	0x05
	.zero		1


	//   ....[67]....
        /*0538*/ 	.word	0x00002c70
        /*053c*/ 	.word	0x000000ff
        /*0540*/ 	.word	0x00000000
        /*0544*/ 	.short	0x010a
        /*0546*/ 	.byte	0x05
	.zero		1


	//   ....[68]....
        /*0548*/ 	.word	0x00002d00
        /*054c*/ 	.word	0x000000ff
        /*0550*/ 	.word	0x00000000
        /*0554*/ 	.short	0x010a
        /*0556*/ 	.byte	0x05
	.zero		1


	//   ....[69]....
        /*0558*/ 	.word	0x00002d90
        /*055c*/ 	.word	0x000000ff
        /*0560*/ 	.word	0x00000000
        /*0564*/ 	.short	0x010a
        /*0566*/ 	.byte	0x05
	.zero		1


	//   ....[70]....
        /*0568*/ 	.word	0x00002e20
        /*056c*/ 	.word	0x000000ff
        /*0570*/ 	.word	0x00000000
        /*0574*/ 	.short	0x010a
        /*0576*/ 	.byte	0x05
	.zero		1


	//   ....[71]....
        /*0578*/ 	.word	0x00002eb0
        /*057c*/ 	.word	0x000000ff
        /*0580*/ 	.word	0x00000000
        /*0584*/ 	.short	0x010a
        /*0586*/ 	.byte	0x05
	.zero		1


	//   ....[72]....
        /*0588*/ 	.word	0x00002f50
        /*058c*/ 	.word	0x00000000
        /*0590*/ 	.word	0x00000000
        /*0594*/ 	.short	0x010a
        /*0596*/ 	.byte	0xff
	.zero		1


	//   ....[73]....
        /*0598*/ 	.word	0x00003070
        /*059c*/ 	.word	0x00000002
        /*05a0*/ 	.word	0x00000160
        /*05a4*/ 	.short	0x010a
        /*05a6*/ 	.byte	0xff
	.zero		1


	//   ....[74]....
        /*05a8*/ 	.word	0x000030d0
        /*05ac*/ 	.word	0x00000004
        /*05b0*/ 	.word	0x00000000
        /*05b4*/ 	.short	0x0101
        /*05b6*/ 	.byte	0xff
	.zero		1


	//   ....[75]....
        /*05b8*/ 	.word	0x000030f0
        /*05bc*/ 	.word	0x000000ff
        /*05c0*/ 	.word	0x00000110
        /*05c4*/ 	.short	0x010a
        /*05c6*/ 	.byte	0x04
	.zero		1


	//   ....[76]....
        /*05c8*/ 	.word	0x00003210
        /*05cc*/ 	.word	0x00000002
        /*05d0*/ 	.word	0x00000100
        /*05d4*/ 	.short	0x010a
        /*05d6*/ 	.byte	0xff
	.zero		1


	//   ....[77]....
        /*05d8*/ 	.word	0x00003320
        /*05dc*/ 	.word	0x00000002
        /*05e0*/ 	.word	0x00000000
        /*05e4*/ 	.short	0x0101
        /*05e6*/ 	.byte	0xff
	.zero		1


	//   ....[78]....
        /*05e8*/ 	.word	0x000033b0
        /*05ec*/ 	.word	0x000000ff
        /*05f0*/ 	.word	0x00000110
        /*05f4*/ 	.short	0x0106
        /*05f6*/ 	.byte	0x04
	.zero		1


	//   ....[79]....
        /*05f8*/ 	.word	0x000033d0
        /*05fc*/ 	.word	0x000000ff
        /*0600*/ 	.word	0x00000110
        /*0604*/ 	.short	0x010a
        /*0606*/ 	.byte	0x04
	.zero		1


	//   ....[80]....
        /*0608*/ 	.word	0x00003460
        /*060c*/ 	.word	0x000000ff
        /*0610*/ 	.word	0x00000110
        /*0614*/ 	.short	0x0106
        /*0616*/ 	.byte	0x07
	.zero		1


	//   ....[81]....
        /*0618*/ 	.word	0x000034a0
        /*061c*/ 	.word	0x00000000
        /*0620*/ 	.word	0x00000110
        /*0624*/ 	.short	0x010a
        /*0626*/ 	.byte	0xff
	.zero		1


	//   ....[82]....
        /*0628*/ 	.word	0x000039b0
        /*062c*/ 	.word	0x00000000
        /*0630*/ 	.word	0x00000100
        /*0634*/ 	.short	0x010a
        /*0636*/ 	.byte	0xff
	.zero		1


	//   ....[83]....
        /*0638*/ 	.word	0x00003ab0
        /*063c*/ 	.word	0x00000003
        /*0640*/ 	.word	0x00000000
        /*0644*/ 	.short	0x0101
        /*0646*/ 	.byte	0xff
	.zero		1


	//   ....[84]....
        /*0648*/ 	.word	0x00003ac0
        /*064c*/ 	.word	0x000000ff
        /*0650*/ 	.word	0x00000000
        /*0654*/ 	.short	0x010a
        /*0656*/ 	.byte	0x05
	.zero		1


	//   ....[85]....
        /*0658*/ 	.word	0x00003b40
        /*065c*/ 	.word	0x000000ff
        /*0660*/ 	.word	0x00000140
        /*0664*/ 	.short	0x010a
        /*0666*/ 	.byte	0x17
	.zero		1


	//   ....[86]....
        /*0668*/ 	.word	0x00003c10
        /*066c*/ 	.word	0x000000ff
        /*0670*/ 	.word	0x00000000
        /*0674*/ 	.short	0x010a
        /*0676*/ 	.byte	0x07
	.zero		1


	//   ....[87]....
        /*0678*/ 	.word	0x00003d50
        /*067c*/ 	.word	0x000000ff
        /*0680*/ 	.word	0x00000000
        /*0684*/ 	.short	0x010a
        /*0686*/ 	.byte	0x06
	.zero		1


	//   ....[88]....
        /*0688*/ 	.word	0x00003f40
        /*068c*/ 	.word	0x000000ff
        /*0690*/ 	.word	0x00000000
        /*0694*/ 	.short	0x010a
        /*0696*/ 	.byte	0x04
	.zero		1


	//   ....[89]....
        /*0698*/ 	.word	0x00003fd0
        /*069c*/ 	.word	0x000000ff
        /*06a0*/ 	.word	0x00000000
        /*06a4*/ 	.short	0x010a
        /*06a6*/ 	.byte	0x05
	.zero		1


	//   ....[90]....
        /*06a8*/ 	.word	0x00004060
        /*06ac*/ 	.word	0x000000ff
        /*06b0*/ 	.word	0x00000000
        /*06b4*/ 	.short	0x010a
        /*06b6*/ 	.byte	0x05
	.zero		1


	//   ....[91]....
        /*06b8*/ 	.word	0x000040f0
        /*06bc*/ 	.word	0x000000ff
        /*06c0*/ 	.word	0x00000000
        /*06c4*/ 	.short	0x010a
        /*06c6*/ 	.byte	0x04
	.zero		1


	//   ....[92]....
        /*06c8*/ 	.word	0x000045e0
        /*06cc*/ 	.word	0x00000003
        /*06d0*/ 	.word	0x00000100
        /*06d4*/ 	.short	0x010a
        /*06d6*/ 	.byte	0xff
	.zero		1


	//   ....[93]....
        /*06d8*/ 	.word	0x00004750
        /*06dc*/ 	.word	0x00000000
        /*06e0*/ 	.word	0x00000000
        /*06e4*/ 	.short	0x0101
        /*06e6*/ 	.byte	0xff
	.zero		1


	//   ....[94]....
        /*06e8*/ 	.word	0x00004c10
        /*06ec*/ 	.word	0x000000ff
        /*06f0*/ 	.word	0x000000f8
        /*06f4*/ 	.short	0x010a
        /*06f6*/ 	.byte	0x15
	.zero		1


	//   ....[95]....
        /*06f8*/ 	.word	0x00004da0
        /*06fc*/ 	.word	0x000000ff
        /*0700*/ 	.word	0x000000e8
        /*0704*/ 	.short	0x010a
        /*0706*/ 	.byte	0x15
	.zero		1


	//   ....[96]....
        /*0708*/ 	.word	0x00005120
        /*070c*/ 	.word	0x000000ff
        /*0710*/ 	.word	0x000000e0
        /*0714*/ 	.short	0x010b
        /*0716*/ 	.byte	0x15
	.zero		1


	//   ....[97]....
        /*0718*/ 	.word	0x00005130
        /*071c*/ 	.word	0x000000ff
        /*0720*/ 	.word	0x00000000
        /*0724*/ 	.short	0x0101
        /*0726*/ 	.byte	0x2f
	.zero		1


	//   ....[98]....
        /*0728*/ 	.word	0x00005170
        /*072c*/ 	.word	0x00000000
        /*0730*/ 	.word	0x000000e8
        /*0734*/ 	.short	0x010a
        /*0736*/ 	.byte	0xff
	.zero		1


	//   ....[99]....
        /*0738*/ 	.word	0x00005450
        /*073c*/ 	.word	0x00000008
        /*0740*/ 	.word	0x00000100
        /*0744*/ 	.short	0x010a
        /*0746*/ 	.byte	0xff
	.zero		1


	//   ....[100]....
        /*0748*/ 	.word	0x000055d0
        /*074c*/ 	.word	0x00000000
        /*0750*/ 	.word	0x00000000
        /*0754*/ 	.short	0x0101
        /*0756*/ 	.byte	0xff
	.zero		1


	//   ....[101]....
        /*0758*/ 	.word	0x00006080
        /*075c*/ 	.word	0x000000ff
        /*0760*/ 	.word	0x000000e0
        /*0764*/ 	.short	0x010a
        /*0766*/ 	.byte	0x2c
	.zero		1


	//   ....[102]....
        /*0768*/ 	.word	0x00006090
        /*076c*/ 	.word	0x00000010
        /*0770*/ 	.word	0x00000120
        /*0774*/ 	.short	0x010a
        /*0776*/ 	.byte	0xff
	.zero		1


	//   ....[103]....
        /*0778*/ 	.word	0x00006240
        /*077c*/ 	.word	0x000000ff
        /*0780*/ 	.word	0x000000e0
        /*0784*/ 	.short	0x010a
        /*0786*/ 	.byte	0x2c
	.zero		1


	//   ....[104]....
        /*0788*/ 	.word	0x00006350
        /*078c*/ 	.word	0x000000ff
        /*0790*/ 	.word	0x00000000
        /*0794*/ 	.short	0x0101
        /*0796*/ 	.byte	0x04
	.zero		1


	//   ....[105]....
        /*0798*/ 	.word	0x00006410
        /*079c*/ 	.word	0x00000010
        /*07a0*/ 	.word	0x00000120
        /*07a4*/ 	.short	0x010a
        /*07a6*/ 	.byte	0xff
	.zero		1


	//   ....[106]....
        /*07a8*/ 	.word	0x000080e0
        /*07ac*/ 	.word	0x000000ff
        /*07b0*/ 	.word	0x00000000
        /*07b4*/ 	.short	0x0101
        /*07b6*/ 	.byte	0x04
	.zero		1


	//   ....[107]....
        /*07b8*/ 	.word	0x000084f0
        /*07bc*/ 	.word	0x00000003
        /*07c0*/ 	.word	0x00000170
        /*07c4*/ 	.short	0x010a
        /*07c6*/ 	.byte	0xff
	.zero		1


	//   ....[108]....
        /*07c8*/ 	.word	0x00008550
        /*07cc*/ 	.word	0x00000000
        /*07d0*/ 	.word	0x00000070
        /*07d4*/ 	.short	0x010a
        /*07d6*/ 	.byte	0xff
	.zero		1


	//   ....[109]....
        /*07d8*/ 	.word	0x000085b0
        /*07dc*/ 	.word	0x00000000
        /*07e0*/ 	.word	0x00000070
        /*07e4*/ 	.short	0x010a
        /*07e6*/ 	.byte	0xff
	.zero		1


	//   ....[110]....
        /*07e8*/ 	.word	0x00008600
        /*07ec*/ 	.word	0x00000003
        /*07f0*/ 	.word	0x00000100
        /*07f4*/ 	.short	0x010a
        /*07f6*/ 	.byte	0xff
	.zero		1


	//   ....[111]....
        /*07f8*/ 	.word	0x00008660
        /*07fc*/ 	.word	0x00000000
        /*0800*/ 	.word	0x00000000
        /*0804*/ 	.short	0x010a
        /*0806*/ 	.byte	0xff
	.zero		1


	//   ....[112]....
        /*0808*/ 	.word	0x000086c0
        /*080c*/ 	.word	0x00000000
        /*0810*/ 	.word	0x00000000
        /*0814*/ 	.short	0x010a
        /*0816*/ 	.byte	0xff
	.zero		1


	//   ....[113]....
        /*0818*/ 	.word	0x00008720
        /*081c*/ 	.word	0x00000000
        /*0820*/ 	.word	0x00000000
        /*0824*/ 	.short	0x010a
        /*0826*/ 	.byte	0xff
	.zero		1


	//   ....[114]....
        /*0828*/ 	.word	0x00008780
        /*082c*/ 	.word	0x00000000
        /*0830*/ 	.word	0x00000000
        /*0834*/ 	.short	0x010a
        /*0836*/ 	.byte	0xff
	.zero		1


	//   ....[115]....
        /*0838*/ 	.word	0x000087e0
        /*083c*/ 	.word	0x00000000
        /*0840*/ 	.word	0x00000000
        /*0844*/ 	.short	0x010a
        /*0846*/ 	.byte	0xff
	.zero		1


	//   ....[116]....
        /*0848*/ 	.word	0x00008840
        /*084c*/ 	.word	0x00000000
        /*0850*/ 	.word	0x00000000
        /*0854*/ 	.short	0x010a
        /*0856*/ 	.byte	0xff
	.zero		1


	//   ....[117]....
        /*0858*/ 	.word	0x000088a0
        /*085c*/ 	.word	0x00000000
        /*0860*/ 	.word	0x00000000
        /*0864*/ 	.short	0x010a
        /*0866*/ 	.byte	0xff
	.zero		1


	//   ....[118]....
        /*0868*/ 	.word	0x00008900
        /*086c*/ 	.word	0x00000000
        /*0870*/ 	.word	0x00000000
        /*0874*/ 	.short	0x010a
        /*0876*/ 	.byte	0xff
	.zero		1


	//   ....[119]....
        /*0878*/ 	.word	0x00008960
        /*087c*/ 	.word	0x00000000
        /*0880*/ 	.word	0x00000000
        /*0884*/ 	.short	0x010a
        /*0886*/ 	.byte	0xff
	.zero		1


	//   ....[120]....
        /*0888*/ 	.word	0x000089c0
        /*088c*/ 	.word	0x00000000
        /*0890*/ 	.word	0x00000000
        /*0894*/ 	.short	0x010a
        /*0896*/ 	.byte	0xff
	.zero		1


	//   ....[121]....
        /*0898*/ 	.word	0x00008a20
        /*089c*/ 	.word	0x00000000
        /*08a0*/ 	.word	0x00000000
        /*08a4*/ 	.short	0x010a
        /*08a6*/ 	.byte	0xff
	.zero		1


	//   ....[122]....
        /*08a8*/ 	.word	0x00008a80
        /*08ac*/ 	.word	0x00000000
        /*08b0*/ 	.word	0x00000000
        /*08b4*/ 	.short	0x010a
        /*08b6*/ 	.byte	0xff
	.zero		1


	//   ....[123]....
        /*08b8*/ 	.word	0x00008ae0
        /*08bc*/ 	.word	0x00000000
        /*08c0*/ 	.word	0x00000000
        /*08c4*/ 	.short	0x010a
        /*08c6*/ 	.byte	0xff
	.zero		1


	//   ....[124]....
        /*08c8*/ 	.word	0x00008b30
        /*08cc*/ 	.word	0x00000002
        /*08d0*/ 	.word	0x00000160
        /*08d4*/ 	.short	0x010a
        /*08d6*/ 	.byte	0xff
	.zero		1


	//   ....[125]....
        /*08d8*/ 	.word	0x00008b90
        /*08dc*/ 	.word	0x00000002
        /*08e0*/ 	.word	0x00000110
        /*08e4*/ 	.short	0x010a
        /*08e6*/ 	.byte	0xff
	.zero		1


	//   ....[126]....
        /*08e8*/ 	.word	0x00008be0
        /*08ec*/ 	.word	0x00000002
        /*08f0*/ 	.word	0x00000100
        /*08f4*/ 	.short	0x010a
        /*08f6*/ 	.byte	0xff
	.zero		1


	//   ....[127]....
        /*08f8*/ 	.word	0x00008c40
        /*08fc*/ 	.word	0x00000000
        /*0900*/ 	.word	0x00000110
        /*0904*/ 	.short	0x010a
        /*0906*/ 	.byte	0xff
	.zero		1


	//   ....[128]....
        /*0908*/ 	.word	0x00008c90
        /*090c*/ 	.word	0x00000000
        /*0910*/ 	.word	0x00000100
        /*0914*/ 	.short	0x010a
        /*0916*/ 	.byte	0xff
	.zero		1


	//   ....[129]....
        /*0918*/ 	.word	0x00008cf0
        /*091c*/ 	.word	0x00000003
        /*0920*/ 	.word	0x00000140
        /*0924*/ 	.short	0x010a
        /*0926*/ 	.byte	0xff
	.zero		1


	//   ....[130]....
        /*0928*/ 	.word	0x00008d50
        /*092c*/ 	.word	0x00000000
        /*0930*/ 	.word	0x00000000
        /*0934*/ 	.short	0x010a
        /*0936*/ 	.byte	0xff
	.zero		1


	//   ....[131]....
        /*0938*/ 	.word	0x00008db0
        /*093c*/ 	.word	0x00000000
        /*0940*/ 	.word	0x00000000
        /*0944*/ 	.short	0x010a
        /*0946*/ 	.byte	0xff
	.zero		1


	//   ....[132]....
        /*0948*/ 	.word	0x00008e10
        /*094c*/ 	.word	0x00000000
        /*0950*/ 	.word	0x00000000
        /*0954*/ 	.short	0x010a
        /*0956*/ 	.byte	0xff
	.zero		1


	//   ....[133]....
        /*0958*/ 	.word	0x00008e70
        /*095c*/ 	.word	0x00000000
        /*0960*/ 	.word	0x00000000
        /*0964*/ 	.short	0x010a
        /*0966*/ 	.byte	0xff
	.zero		1


	//   ....[134]....
        /*0968*/ 	.word	0x00008ed0
        /*096c*/ 	.word	0x00000000
        /*0970*/ 	.word	0x00000000
        /*0974*/ 	.short	0x010a
        /*0976*/ 	.byte	0xff
	.zero		1


	//   ....[135]....
        /*0978*/ 	.word	0x00008f20
        /*097c*/ 	.word	0x00000003
        /*0980*/ 	.word	0x00000100
        /*0984*/ 	.short	0x010a
        /*0986*/ 	.byte	0xff
	.zero		1


	//   ....[136]....
        /*0988*/ 	.word	0x00008f80
        /*098c*/ 	.word	0x00000000
        /*0990*/ 	.word	0x000000f8
        /*0994*/ 	.short	0x010a
        /*0996*/ 	.byte	0xff
	.zero		1


	//   ....[137]....
        /*0998*/ 	.word	0x00008fe0
        /*099c*/ 	.word	0x00000003
        /*09a0*/ 	.word	0x000000e8
        /*09a4*/ 	.short	0x010a
        /*09a6*/ 	.byte	0xff
	.zero		1


	//   ....[138]....
        /*09a8*/ 	.word	0x00009030
        /*09ac*/ 	.word	0x00000008
        /*09b0*/ 	.word	0x00000100
        /*09b4*/ 	.short	0x010a
        /*09b6*/ 	.byte	0xff
	.zero		1


	//   ....[139]....
        /*09b8*/ 	.word	0x00009090
        /*09bc*/ 	.word	0x00000000
        /*09c0*/ 	.word	0x000000e0
        /*09c4*/ 	.short	0x010a
        /*09c6*/ 	.byte	0xff
	.zero		1


	//   ....[140]....
        /*09c8*/ 	.word	0x000090e0
        /*09cc*/ 	.word	0x00000010
        /*09d0*/ 	.word	0x00000120
        /*09d4*/ 	.short	0x010a
        /*09d6*/ 	.byte	0xff
	.zero		1


	//----- nvinfo : EIATTR_NUM_MBARRIERS
	.align		4
.L_47:
        /*09d8*/ 	.byte	0x03, 0x38
        /*09da*/ 	.short	0x0030


	//----- nvinfo : EIATTR_EXIT_INSTR_OFFSETS
	.align		4
        /*09dc*/ 	.byte	0x04, 0x1c
        /*09de*/ 	.short	(.L_49 - .L_48)


	//   ....[0]....
.L_48:
        /*09e0*/ 	.word	0x00002f80


	//   ....[1]....
        /*09e4*/ 	.word	0x00003470


	//   ....[2]....
        /*09e8*/ 	.word	0x000034d0


	//   ....[3]....
        /*09ec*/ 	.word	0x00004350


	//   ....[4]....
        /*09f0*/ 	.word	0x000051a0


	//   ....[5]....
        /*09f4*/ 	.word	0x000051e0


	//   ....[6]....
        /*09f8*/ 	.word	0x000084e0


	//----- nvinfo : EIATTR_MAX_THREADS
	.align		4
.L_49:
        /*09fc*/ 	.byte	0x04, 0x05
        /*09fe*/ 	.short	(.L_51 - .L_50)
.L_50:
        /*0a00*/ 	.word	0x00000100
        /*0a04*/ 	.word	0x00000001
        /*0a08*/ 	.word	0x00000001


	//----- nvinfo : EIATTR_CRS_STACK_SIZE
	.align		4
.L_51:
        /*0a0c*/ 	.byte	0x04, 0x1e
        /*0a0e*/ 	.short	(.L_53 - .L_52)
.L_52:
        /*0a10*/ 	.word	0x00000000


	//----- nvinfo : EIATTR_CBANK_PARAM_SIZE
	.align		4
.L_53:
        /*0a14*/ 	.byte	0x03, 0x19
        /*0a16*/ 	.short	0x0800


	//----- nvinfo : EIATTR_PARAM_CBANK
	.align		4
        /*0a18*/ 	.byte	0x04, 0x0a
        /*0a1a*/ 	.short	(.L_55 - .L_54)
	.align		4
.L_54:
        /*0a1c*/ 	.word	index@(.nv.constant0._ZN7cutlass13device_kernelINS_4gemm6kernel13GemmUniversalIN4cute5tupleIJiiiiEEENS1_10collective13CollectiveMmaINS1_35MainloopSm100TmaUmmaWarpSpecializedILi14ELi2ELi4ENS5_IJNS4_1CILi2EEENSA_ILi1EEESC_EEEEENS5_IJNSA_ILi64EEENSA_ILi160EEESF_EEEaNS5_IJlSC_lEEEaSI_NS4_8TiledMMAINS4_8MMA_AtomIJNS4_15SM100_MMA_S8_SSIaaiLi64ELi160ELNS4_4UMMA5MajorE0ELSN_0ELNSM_8SaturateE0EEEEEENS4_6LayoutINS5_IJSC_SC_SC_EEENS5_IJNSA_ILi0EEEST_ST_EEEEENS5_IJNS4_10UnderscoreESW_SW_EEEEENS4_13SM90_TMA_LOADENS4_14ComposedLayoutINS4_7SwizzleILi2ELi4ELi3EEENS4_18smem_ptr_flag_bitsILi8EEENSR_INS5_IJNSA_ILi8EEESF_EEENS5_IJSF_SC_EEEEEEEvNS4_8identityENS4_23SM90_TMA_LOAD_MULTICASTES19_vS1A_EENS_8epilogue10collective18CollectiveEpilogueINS1D_23Sm100TmaWarpSpecializedILi1ELi1ELi80ELb0ELb0EEEJSH_NS5_IJNSR_ISF_SC_EENSR_ISG_SC_EEEEEaSI_aSI_NS1D_6fusion15FusionCallbacksIS1H_NS1L_17LinearCombinationIaiaiLNS_15FloatRoundStyleE2EEESH_S1K_JEEENS4_5SM1004TMEM4LOAD26SM100_TMEM_LOAD_16dp32b16xESZ_NS10_INS11_ILi1ELi4ELi3EEES14_NSR_INS5_IJS15_NSA_ILi32EEEEEENS5_IJS1W_SC_EEEEEEENS4_39AutoVectorizingCopyWithAssumedAlignmentILi128EEENS4_14SM90_TMA_STOREES20_S22_S22_EEEvvEEEEvNT_6ParamsE)
        /*0a20*/ 	.short	0x0380
        /*0a22*/ 	.short	0x0800


	//----- nvinfo : EIATTR_SW_WAR
	.align		4
.L_55:
        /*0a24*/ 	.byte	0x04, 0x36
        /*0a26*/ 	.short	(.L_57 - .L_56)
.L_56:
        /*0a28*/ 	.word	0x00000008
.L_57:


//--------------------- .nv.callgraph             --------------------------
	.section	.nv.callgraph,"",@"SHT_CUDA_CALLGRAPH"
	.align	4
	.sectionentsize	8
	.align		4
        /*0000*/ 	.word	0x00000000
	.align		4
        /*0004*/ 	.word	0xffffffff
	.align		4
        /*0008*/ 	.word	index@(_ZN7cutlass13device_kernelINS_4gemm6kernel13GemmUniversalIN4cute5tupleIJiiiiEEENS1_10collective13CollectiveMmaINS1_35MainloopSm100TmaUmmaWarpSpecializedILi14ELi2ELi4ENS5_IJNS4_1CILi2EEENSA_ILi1EEESC_EEEEENS5_IJNSA_ILi64EEENSA_ILi160EEESF_EEEaNS5_IJlSC_lEEEaSI_NS4_8TiledMMAINS4_8MMA_AtomIJNS4_15SM100_MMA_S8_SSIaaiLi64ELi160ELNS4_4UMMA5MajorE0ELSN_0ELNSM_8SaturateE0EEEEEENS4_6LayoutINS5_IJSC_SC_SC_EEENS5_IJNSA_ILi0EEEST_ST_EEEEENS5_IJNS4_10UnderscoreESW_SW_EEEEENS4_13SM90_TMA_LOADENS4_14ComposedLayoutINS4_7SwizzleILi2ELi4ELi3EEENS4_18smem_ptr_flag_bitsILi8EEENSR_INS5_IJNSA_ILi8EEESF_EEENS5_IJSF_SC_EEEEEEEvNS4_8identityENS4_23SM90_TMA_LOAD_MULTICASTES19_vS1A_EENS_8epilogue10collective18CollectiveEpilogueINS1D_23Sm100TmaWarpSpecializedILi1ELi1ELi80ELb0ELb0EEEJSH_NS5_IJNSR_ISF_SC_EENSR_ISG_SC_EEEEEaSI_aSI_NS1D_6fusion15FusionCallbacksIS1H_NS1L_17LinearCombinationIaiaiLNS_15FloatRoundStyleE2EEESH_S1K_JEEENS4_5SM1004TMEM4LOAD26SM100_TMEM_LOAD_16dp32b16xESZ_NS10_INS11_ILi1ELi4ELi3EEES14_NSR_INS5_IJS15_NSA_ILi32EEEEEENS5_IJS1W_SC_EEEEEEENS4_39AutoVectorizingCopyWithAssumedAlignmentILi128EEENS4_14SM90_TMA_STOREES20_S22_S22_EEEvvEEEEvNT_6ParamsE)
	.align		4
        /*000c*/ 	.word	index@(__assertfail)
	.align		4
        /*0010*/ 	.word	0x00000000
	.align		4
        /*0014*/ 	.word	0xfffffffe
	.align		4
        /*0018*/ 	.word	0x00000000
	.align		4
        /*001c*/ 	.word	0xfffffffd
	.align		4
        /*0020*/ 	.word	0x00000000
	.align		4
        /*0024*/ 	.word	0xfffffffc


//--------------------- .nv.constant4             --------------------------
	.section	.nv.constant4,"a",@progbits
	.align	8
	.align		8
.nv.constant4:
        /*0000*/ 	.dword	__assertfail
	.align		8
        /*0008*/ 	.dword	__unnamed_1
	.align		8
        /*0010*/ 	.dword	__unnamed_2
	.align		8
        /*0018*/ 	.dword	_ZN40_INTERNAL_5b225395_4_k_cu_41778a6f_281654cuda3std3__45__cpo5beginE
	.align		8
        /*0020*/ 	.dword	_ZN40_INTERNAL_5b225395_4_k_cu_41778a6f_281654cuda3std3__45__cpo3endE
	.align		8
        /*0028*/ 	.dword	_ZN40_INTERNAL_5b225395_4_k_cu_41778a6f_281654cuda3std3__45__cpo6cbeginE
	.align		8
        /*0030*/ 	.dword	_ZN40_INTERNAL_5b225395_4_k_cu_41778a6f_281654cuda3std3__45__cpo4cendE
	.align		8
        /*0038*/ 	.dword	_ZN40_INTERNAL_5b225395_4_k_cu_41778a6f_281654cuda3std3__442_GLOBAL__N__5b225395_4_k_cu_41778a6f_281656ignoreE
	.align		8
        /*0040*/ 	.dword	_ZN40_INTERNAL_5b225395_4_k_cu_41778a6f_281654cuda3std3__419piecewise_constructE
	.align		8
        /*0048*/ 	.dword	_ZN40_INTERNAL_5b225395_4_k_cu_41778a6f_281654cuda3std3__48in_placeE
	.align		8
        /*0050*/ 	.dword	_ZN40_INTERNAL_5b225395_4_k_cu_41778a6f_281654cuda3std6ranges3__45__cpo4swapE
	.align		8
        /*0058*/ 	.dword	_ZN40_INTERNAL_5b225395_4_k_cu_41778a6f_281654cuda3std6ranges3__45__cpo9iter_moveE
	.align		8
        /*0060*/ 	.dword	_ZN40_INTERNAL_5b225395_4_k_cu_41778a6f_281654cute7productE
	.align		8
        /*0068*/ 	.dword	_ZN40_INTERNAL_5b225395_4_k_cu_41778a6f_281654cute1_E
	.align		8
        /*0070*/ 	.dword	$str$25
	.align		8
        /*0078*/ 	.dword	$str$26
	.align		8
        /*0080*/ 	.dword	$str$27
	.align		8
        /*0088*/ 	.dword	$str$28


//--------------------- .text._ZN7cutlass13device_kernelINS_4gemm6kernel13GemmUniversalIN4cute5tupleIJiiiiEEENS1_10collective13CollectiveMmaINS1_35MainloopSm100TmaUmmaWarpSpecializedILi14ELi2ELi4ENS5_IJNS4_1CILi2EEENSA_ILi1EEESC_EEEEENS5_IJNSA_ILi64EEENSA_ILi160EEESF_EEEaNS5_IJlSC_lEEEaSI_NS4_8TiledMMAINS4_8MMA_AtomIJNS4_15SM100_MMA_S8_SSIaaiLi64ELi160ELNS4_4UMMA5MajorE0ELSN_0ELNSM_8SaturateE0EEEEEENS4_6LayoutINS5_IJSC_SC_SC_EEENS5_IJNSA_ILi0EEEST_ST_EEEEENS5_IJNS4_10UnderscoreESW_SW_EEEEENS4_13SM90_TMA_LOADENS4_14ComposedLayoutINS4_7SwizzleILi2ELi4ELi3EEENS4_18smem_ptr_flag_bitsILi8EEENSR_INS5_IJNSA_ILi8EEESF_EEENS5_IJSF_SC_EEEEEEEvNS4_8identityENS4_23SM90_TMA_LOAD_MULTICASTES19_vS1A_EENS_8epilogue10collective18CollectiveEpilogueINS1D_23Sm100TmaWarpSpecializedILi1ELi1ELi80ELb0ELb0EEEJSH_NS5_IJNSR_ISF_SC_EENSR_ISG_SC_EEEEEaSI_aSI_NS1D_6fusion15FusionCallbacksIS1H_NS1L_17LinearCombinationIaiaiLNS_15FloatRoundStyleE2EEESH_S1K_JEEENS4_5SM1004TMEM4LOAD26SM100_TMEM_LOAD_16dp32b16xESZ_NS10_INS11_ILi1ELi4ELi3EEES14_NSR_INS5_IJS15_NSA_ILi32EEEEEENS5_IJS1W_SC_EEEEEEENS4_39AutoVectorizingCopyWithAssumedAlignmentILi128EEENS4_14SM90_TMA_STOREES20_S22_S22_EEEvvEEEEvNT_6ParamsE --------------------------
	.section	.text._ZN7cutlass13device_kernelINS_4gemm6kernel13GemmUniversalIN4cute5tupleIJiiiiEEENS1_10collective13CollectiveMmaINS1_35MainloopSm100TmaUmmaWarpSpecializedILi14ELi2ELi4ENS5_IJNS4_1CILi2EEENSA_ILi1EEESC_EEEEENS5_IJNSA_ILi64EEENSA_ILi160EEESF_EEEaNS5_IJlSC_lEEEaSI_NS4_8TiledMMAINS4_8MMA_AtomIJNS4_15SM100_MMA_S8_SSIaaiLi64ELi160ELNS4_4UMMA5MajorE0ELSN_0ELNSM_8SaturateE0EEEEEENS4_6LayoutINS5_IJSC_SC_SC_EEENS5_IJNSA_ILi0EEEST_ST_EEEEENS5_IJNS4_10UnderscoreESW_SW_EEEEENS4_13SM90_TMA_LOADENS4_14ComposedLayoutINS4_7SwizzleILi2ELi4ELi3EEENS4_18smem_ptr_flag_bitsILi8EEENSR_INS5_IJNSA_ILi8EEESF_EEENS5_IJSF_SC_EEEEEEEvNS4_8identityENS4_23SM90_TMA_LOAD_MULTICASTES19_vS1A_EENS_8epilogue10collective18CollectiveEpilogueINS1D_23Sm100TmaWarpSpecializedILi1ELi1ELi80ELb0ELb0EEEJSH_NS5_IJNSR_ISF_SC_EENSR_ISG_SC_EEEEEaSI_aSI_NS1D_6fusion15FusionCallbacksIS1H_NS1L_17LinearCombinationIaiaiLNS_15FloatRoundStyleE2EEESH_S1K_JEEENS4_5SM1004TMEM4LOAD26SM100_TMEM_LOAD_16dp32b16xESZ_NS10_INS11_ILi1ELi4ELi3EEES14_NSR_INS5_IJS15_NSA_ILi32EEEEEENS5_IJS1W_SC_EEEEEEENS4_39AutoVectorizingCopyWithAssumedAlignmentILi128EEENS4_14SM90_TMA_STOREES20_S22_S22_EEEvvEEEEvNT_6ParamsE,"ax",@progbits
	.align	128
.text._ZN7cutlass13device_kernelINS_4gemm6kernel13GemmUniversalIN4cute5tupleIJiiiiEEENS1_10collective13CollectiveMmaINS1_35MainloopSm100TmaUmmaWarpSpecializedILi14ELi2ELi4ENS5_IJNS4_1CILi2EEENSA_ILi1EEESC_EEEEENS5_IJNSA_ILi64EEENSA_ILi160EEESF_EEEaNS5_IJlSC_lEEEaSI_NS4_8TiledMMAINS4_8MMA_AtomIJNS4_15SM100_MMA_S8_SSIaaiLi64ELi160ELNS4_4UMMA5MajorE0ELSN_0ELNSM_8SaturateE0EEEEEENS4_6LayoutINS5_IJSC_SC_SC_EEENS5_IJNSA_ILi0EEEST_ST_EEEEENS5_IJNS4_10UnderscoreESW_SW_EEEEENS4_13SM90_TMA_LOADENS4_14ComposedLayoutINS4_7SwizzleILi2ELi4ELi3EEENS4_18smem_ptr_flag_bitsILi8EEENSR_INS5_IJNSA_ILi8EEESF_EEENS5_IJSF_SC_EEEEEEEvNS4_8identityENS4_23SM90_TMA_LOAD_MULTICASTES19_vS1A_EENS_8epilogue10collective18CollectiveEpilogueINS1D_23Sm100TmaWarpSpecializedILi1ELi1ELi80ELb0ELb0EEEJSH_NS5_IJNSR_ISF_SC_EENSR_ISG_SC_EEEEEaSI_aSI_NS1D_6fusion15FusionCallbacksIS1H_NS1L_17LinearCombinationIaiaiLNS_15FloatRoundStyleE2EEESH_S1K_JEEENS4_5SM1004TMEM4LOAD26SM100_TMEM_LOAD_16dp32b16xESZ_NS10_INS11_ILi1ELi4ELi3EEES14_NSR_INS5_IJS15_NSA_ILi32EEEEEENS5_IJS1W_SC_EEEEEEENS4_39AutoVectorizingCopyWithAssumedAlignmentILi128EEENS4_14SM90_TMA_STOREES20_S22_S22_EEEvvEEEEvNT_6ParamsE:
        .type           _ZN7cutlass13device_kernelINS_4gemm6kernel13GemmUniversalIN4cute5tupleIJiiiiEEENS1_10collective13CollectiveMmaINS1_35MainloopSm100TmaUmmaWarpSpecializedILi14ELi2ELi4ENS5_IJNS4_1CILi2EEENSA_ILi1EEESC_EEEEENS5_IJNSA_ILi64EEENSA_ILi160EEESF_EEEaNS5_IJlSC_lEEEaSI_NS4_8TiledMMAINS4_8MMA_AtomIJNS4_15SM100_MMA_S8_SSIaaiLi64ELi160ELNS4_4UMMA5MajorE0ELSN_0ELNSM_8SaturateE0EEEEEENS4_6LayoutINS5_IJSC_SC_SC_EEENS5_IJNSA_ILi0EEEST_ST_EEEEENS5_IJNS4_10UnderscoreESW_SW_EEEEENS4_13SM90_TMA_LOADENS4_14ComposedLayoutINS4_7SwizzleILi2ELi4ELi3EEENS4_18smem_ptr_flag_bitsILi8EEENSR_INS5_IJNSA_ILi8EEESF_EEENS5_IJSF_SC_EEEEEEEvNS4_8identityENS4_23SM90_TMA_LOAD_MULTICASTES19_vS1A_EENS_8epilogue10collective18CollectiveEpilogueINS1D_23Sm100TmaWarpSpecializedILi1ELi1ELi80ELb0ELb0EEEJSH_NS5_IJNSR_ISF_SC_EENSR_ISG_SC_EEEEEaSI_aSI_NS1D_6fusion15FusionCallbacksIS1H_NS1L_17LinearCombinationIaiaiLNS_15FloatRoundStyleE2EEESH_S1K_JEEENS4_5SM1004TMEM4LOAD26SM100_TMEM_LOAD_16dp32b16xESZ_NS10_INS11_ILi1ELi4ELi3EEES14_NSR_INS5_IJS15_NSA_ILi32EEEEEENS5_IJS1W_SC_EEEEEEENS4_39AutoVectorizingCopyWithAssumedAlignmentILi128EEENS4_14SM90_TMA_STOREES20_S22_S22_EEEvvEEEEvNT_6ParamsE,@function
        .size           _ZN7cutlass13device_kernelINS_4gemm6kernel13GemmUniversalIN4cute5tupleIJiiiiEEENS1_10collective13CollectiveMmaINS1_35MainloopSm100TmaUmmaWarpSpecializedILi14ELi2ELi4ENS5_IJNS4_1CILi2EEENSA_ILi1EEESC_EEEEENS5_IJNSA_ILi64EEENSA_ILi160EEESF_EEEaNS5_IJlSC_lEEEaSI_NS4_8TiledMMAINS4_8MMA_AtomIJNS4_15SM100_MMA_S8_SSIaaiLi64ELi160ELNS4_4UMMA5MajorE0ELSN_0ELNSM_8SaturateE0EEEEEENS4_6LayoutINS5_IJSC_SC_SC_EEENS5_IJNSA_ILi0EEEST_ST_EEEEENS5_IJNS4_10UnderscoreESW_SW_EEEEENS4_13SM90_TMA_LOADENS4_14ComposedLayoutINS4_7SwizzleILi2ELi4ELi3EEENS4_18smem_ptr_flag_bitsILi8EEENSR_INS5_IJNSA_ILi8EEESF_EEENS5_IJSF_SC_EEEEEEEvNS4_8identityENS4_23SM90_TMA_LOAD_MULTICASTES19_vS1A_EENS_8epilogue10collective18CollectiveEpilogueINS1D_23Sm100TmaWarpSpecializedILi1ELi1ELi80ELb0ELb0EEEJSH_NS5_IJNSR_ISF_SC_EENSR_ISG_SC_EEEEEaSI_aSI_NS1D_6fusion15FusionCallbacksIS1H_NS1L_17LinearCombinationIaiaiLNS_15FloatRoundStyleE2EEESH_S1K_JEEENS4_5SM1004TMEM4LOAD26SM100_TMEM_LOAD_16dp32b16xESZ_NS10_INS11_ILi1ELi4ELi3EEES14_NSR_INS5_IJS15_NSA_ILi32EEEEEENS5_IJS1W_SC_EEEEEEENS4_39AutoVectorizingCopyWithAssumedAlignmentILi128EEENS4_14SM90_TMA_STOREES20_S22_S22_EEEvvEEEEvNT_6ParamsE,(.L_x_170 - _ZN7cutlass13device_kernelINS_4gemm6kernel13GemmUniversalIN4cute5tupleIJiiiiEEENS1_10collective13CollectiveMmaINS1_35MainloopSm100TmaUmmaWarpSpecializedILi14ELi2ELi4ENS5_IJNS4_1CILi2EEENSA_ILi1EEESC_EEEEENS5_IJNSA_ILi64EEENSA_ILi160EEESF_EEEaNS5_IJlSC_lEEEaSI_NS4_8TiledMMAINS4_8MMA_AtomIJNS4_15SM100_MMA_S8_SSIaaiLi64ELi160ELNS4_4UMMA5MajorE0ELSN_0ELNSM_8SaturateE0EEEEEENS4_6LayoutINS5_IJSC_SC_SC_EEENS5_IJNSA_ILi0EEEST_ST_EEEEENS5_IJNS4_10UnderscoreESW_SW_EEEEENS4_13SM90_TMA_LOADENS4_14ComposedLayoutINS4_7SwizzleILi2ELi4ELi3EEENS4_18smem_ptr_flag_bitsILi8EEENSR_INS5_IJNSA_ILi8EEESF_EEENS5_IJSF_SC_EEEEEEEvNS4_8identityENS4_23SM90_TMA_LOAD_MULTICASTES19_vS1A_EENS_8epilogue10collective18CollectiveEpilogueINS1D_23Sm100TmaWarpSpecializedILi1ELi1ELi80ELb0ELb0EEEJSH_NS5_IJNSR_ISF_SC_EENSR_ISG_SC_EEEEEaSI_aSI_NS1D_6fusion15FusionCallbacksIS1H_NS1L_17LinearCombinationIaiaiLNS_15FloatRoundStyleE2EEESH_S1K_JEEENS4_5SM1004TMEM4LOAD26SM100_TMEM_LOAD_16dp32b16xESZ_NS10_INS11_ILi1ELi4ELi3EEES14_NSR_INS5_IJS15_NSA_ILi32EEEEEENS5_IJS1W_SC_EEEEEEENS4_39AutoVectorizingCopyWithAssumedAlignmentILi128EEENS4_14SM90_TMA_STOREES20_S22_S22_EEEvvEEEEvNT_6ParamsE)
        .other          _ZN7cutlass13device_kernelINS_4gemm6kernel13GemmUniversalIN4cute5tupleIJiiiiEEENS1_10collective13CollectiveMmaINS1_35MainloopSm100TmaUmmaWarpSpecializedILi14ELi2ELi4ENS5_IJNS4_1CILi2EEENSA_ILi1EEESC_EEEEENS5_IJNSA_ILi64EEENSA_ILi160EEESF_EEEaNS5_IJlSC_lEEEaSI_NS4_8TiledMMAINS4_8MMA_AtomIJNS4_15SM100_MMA_S8_SSIaaiLi64ELi160ELNS4_4UMMA5MajorE0ELSN_0ELNSM_8SaturateE0EEEEEENS4_6LayoutINS5_IJSC_SC_SC_EEENS5_IJNSA_ILi0EEEST_ST_EEEEENS5_IJNS4_10UnderscoreESW_SW_EEEEENS4_13SM90_TMA_LOADENS4_14ComposedLayoutINS4_7SwizzleILi2ELi4ELi3EEENS4_18smem_ptr_flag_bitsILi8EEENSR_INS5_IJNSA_ILi8EEESF_EEENS5_IJSF_SC_EEEEEEEvNS4_8identityENS4_23SM90_TMA_LOAD_MULTICASTES19_vS1A_EENS_8epilogue10collective18CollectiveEpilogueINS1D_23Sm100TmaWarpSpecializedILi1ELi1ELi80ELb0ELb0EEEJSH_NS5_IJNSR_ISF_SC_EENSR_ISG_SC_EEEEEaSI_aSI_NS1D_6fusion15FusionCallbacksIS1H_NS1L_17LinearCombinationIaiaiLNS_15FloatRoundStyleE2EEESH_S1K_JEEENS4_5SM1004TMEM4LOAD26SM100_TMEM_LOAD_16dp32b16xESZ_NS10_INS11_ILi1ELi4ELi3EEES14_NSR_INS5_IJS15_NSA_ILi32EEEEEENS5_IJS1W_SC_EEEEEEENS4_39AutoVectorizingCopyWithAssumedAlignmentILi128EEENS4_14SM90_TMA_STOREES20_S22_S22_EEEvvEEEEvNT_6ParamsE,@"STO_CUDA_ENTRY STV_DEFAULT"
_ZN7cutlass13device_kernelINS_4gemm6kernel13GemmUniversalIN4cute5tupleIJiiiiEEENS1_10collective13CollectiveMmaINS1_35MainloopSm100TmaUmmaWarpSpecializedILi14ELi2ELi4ENS5_IJNS4_1CILi2EEENSA_ILi1EEESC_EEEEENS5_IJNSA_ILi64EEENSA_ILi160EEESF_EEEaNS5_IJlSC_lEEEaSI_NS4_8TiledMMAINS4_8MMA_AtomIJNS4_15SM100_MMA_S8_SSIaaiLi64ELi160ELNS4_4UMMA5MajorE0ELSN_0ELNSM_8SaturateE0EEEEEENS4_6LayoutINS5_IJSC_SC_SC_EEENS5_IJNSA_ILi0EEEST_ST_EEEEENS5_IJNS4_10UnderscoreESW_SW_EEEEENS4_13SM90_TMA_LOADENS4_14ComposedLayoutINS4_7SwizzleILi2ELi4ELi3EEENS4_18smem_ptr_flag_bitsILi8EEENSR_INS5_IJNSA_ILi8EEESF_EEENS5_IJSF_SC_EEEEEEEvNS4_8identityENS4_23SM90_TMA_LOAD_MULTICASTES19_vS1A_EENS_8epilogue10collective18CollectiveEpilogueINS1D_23Sm100TmaWarpSpecializedILi1ELi1ELi80ELb0ELb0EEEJSH_NS5_IJNSR_ISF_SC_EENSR_ISG_SC_EEEEEaSI_aSI_NS1D_6fusion15FusionCallbacksIS1H_NS1L_17LinearCombinationIaiaiLNS_15FloatRoundStyleE2EEESH_S1K_JEEENS4_5SM1004TMEM4LOAD26SM100_TMEM_LOAD_16dp32b16xESZ_NS10_INS11_ILi1ELi4ELi3EEES14_NSR_INS5_IJS15_NSA_ILi32EEEEEENS5_IJS1W_SC_EEEEEEENS4_39AutoVectorizingCopyWithAssumedAlignmentILi128EEENS4_14SM90_TMA_STOREES20_S22_S22_EEEvvEEEEvNT_6ParamsE:
[----:B------:R-:W1:Y:S01]  /*0000*/  LDC R1, c[0x0][0x37c] ;  /* 0x0000df00ff017b82 */ /* 0x000e620000000800 */
[----:B------:R-:W2:Y:S01]  /*0010*/  S2R R186, SR_TID.X ;  /* 0x0000000000ba7919 */ /* 0x000ea20000002100 */
[----:B------:R-:W3:Y:S01]  /*0020*/  LDCU.64 UR8, c[0x0][0x890] ;  /* 0x00011200ff0877ac */ /* 0x000ee20008000a00 */
[----:B------:R-:W-:Y:S02]  /*0030*/  PRMT R196, RZ, 0x7610, R196 ;  /* 0x00007610ffc47816 */ /* 0x000fe400000000c4 */
[----:B------:R-:W-:Y:S01]  /*0040*/  ELECT P3, URZ, PT ;  /* 0x0000000000ff782f */ /* 0x000fe20003860000 */
[----:B---3--:R-:W-:-:S04]  /*0050*/  UISETP.NE.U32.AND UP0, UPT, UR8, URZ, UPT ;  /* 0x000000ff0800728c */ /* 0x008fc8000bf05070 */
[----:B------:R-:W-:Y:S01]  /*0060*/  UISETP.NE.AND.EX UP0, UPT, UR9, URZ, UPT, UP0 ;  /* 0x000000ff0900728c */ /* 0x000fe2000bf05300 */
[----:B--2---:R-:W-:-:S05]  /*0070*/  SHF.R.U32.HI R197, RZ, 0x5, R186 ;  /* 0x00000005ffc57819 */ /* 0x004fca00000116ba */
[----:B------:R-:W2:Y:S02]  /*0080*/  SHFL.IDX PT, R0, R197, RZ, 0x1f ;  /* 0x00001fffc5007589 */ /* 0x000ea400000e0000 */
[----:B--2---:R-:W-:Y:S01]  /*0090*/  R2UR UR20, R0 ;  /* 0x00000000001472ca */ /* 0x004fe200000e0000 */
[----:B-1----:R-:W-:-:S14]  /*00a0*/  BRA.U UP0, `(.L_x_0) ;  /* 0x0000000100307547 */ /* 0x002fdc000b800000 */
[----:B------:R-:W1:Y:S02]  /*00b0*/  LDCU.64 UR4, c[0x0][0x888] ;  /* 0x00011100ff0477ac */ /* 0x000e640008000a00 */
[----:B-1----:R-:W-:-:S04]  /*00c0*/  UISETP.NE.U32.AND UP0, UPT, UR4, URZ, UPT ;  /* 0x000000ff0400728c */ /* 0x002fc8000bf05070 */
[----:B------:R-:W-:-:S09]  /*00d0*/  UISETP.NE.AND.EX UP0, UPT, UR5, URZ, UPT, UP0 ;  /* 0x000000ff0500728c */ /* 0x000fd2000bf05300 */
[----:B------:R-:W-:Y:S05]  /*00e0*/  BRA.U !UP0, `(.L_x_1) ;  /* 0x0000000108147547 */ /* 0x000fea000b800000 */
[----:B------:R-:W1:Y:S01]  /*00f0*/  LDC.64 R94, c[0x0][0x888] ;  /* 0x00022200ff5e7b82 */ /* 0x000e620000000a00 */
[----:B------:R-:W1:Y:S02]  /*0100*/  LDCU.64 UR4, c[0x0][0x358] ;  /* 0x00006b00ff0477ac */ /* 0x000e640008000a00 */
[----:B-1----:R1:W5:Y:S01]  /*0110*/  LDG.E R94, desc[UR4][R94.64] ;  /* 0x000000045e5e7981 */ /* 0x002362000c1e1900 */
[----:B------:R-:W-:Y:S01]  /*0120*/  HFMA2 R196, -RZ, RZ, 0, 5.9604644775390625e-08 ;  /* 0x00000001ffc47431 */ /* 0x000fe200000001ff */
[----:B------:R-:W-:Y:S05]  /*0130*/  BRA `(.L_x_0) ;  /* 0x00000000000c7947 */ /* 0x000fea0003800000 */
.L_x_1:
[----:B------:R-:W1:Y:S01]  /*0140*/  LDCU UR4, c[0x0][0x880] ;  /* 0x00011000ff0477ac */ /* 0x000e620008000800 */
[----:B------:R-:W-:Y:S01]  /*0150*/  HFMA2 R196, -RZ, RZ, 0, 5.9604644775390625e-08 ;  /* 0x00000001ffc47431 */ /* 0x000fe200000001ff */
[----:B-1----:R-:W-:-:S07]  /*0160*/  MOV R94, UR4 ;  /* 0x00000004005e7c02 */ /* 0x002fce0008000f00 */
.L_x_0:
[----:B------:R-:W2:Y:S02]  /*0170*/  LDCU.64 UR4, c[0x0][0x8b0] ;  /* 0x00011600ff0477ac */ /* 0x000ea40008000a00 */
[----:B--2---:R-:W-:-:S04]  /*0180*/  UISETP.NE.U32.AND UP0, UPT, UR4, URZ, UPT ;  /* 0x000000ff0400728c */ /* 0x004fc8000bf05070 */
[----:B------:R-:W-:-:S09]  /*0190*/  UISETP.NE.AND.EX UP0, UPT, UR5, URZ, UPT, UP0 ;  /* 0x000000ff0500728c */ /* 0x000fd2000bf05300 */
[----:B------:R-:W-:Y:S05]  /*01a0*/  BRA.U UP0, `(.L_x_2) ;  /* 0x0000000100287547 */ /* 0x000fea000b800000 */
[----:B------:R-:W2:Y:S02]  /*01b0*/  LDCU.64 UR4, c[0x0][0x8a8] ;  /* 0x00011500ff0477ac */ /* 0x000ea40008000a00 */
[----:B--2---:R-:W-:-:S04]  /*01c0*/  UISETP.NE.U32.AND UP0, UPT, UR4, URZ, UPT ;  /* 0x000000ff0400728c */ /* 0x004fc8000bf05070 */
[----:B------:R-:W-:-:S09]  /*01d0*/  UISETP.NE.AND.EX UP0, UPT, UR5, URZ, UPT, UP0 ;  /* 0x000000ff0500728c */ /* 0x000fd2000bf05300 */
[----:B------:R-:W-:Y:S05]  /*01e0*/  BRA.U !UP0, `(.L_x_3) ;  /* 0x0000000108107547 */ /* 0x000fea000b800000 */
[----:B------:R-:W2:Y:S01]  /*01f0*/  LDC.64 R2, c[0x0][0x8a8] ;  /* 0x00022a00ff027b82 */ /* 0x000ea20000000a00 */
[----:B------:R-:W2:Y:S02]  /*0200*/  LDCU.64 UR4, c[0x0][0x358] ;  /* 0x00006b00ff0477ac */ /* 0x000ea40008000a00 */
[----:B--2---:R2:W5:Y:S01]  /*0210*/  LDG.E R89, desc[UR4][R2.64] ;  /* 0x0000000402597981 */ /* 0x004562000c1e1900 */
[----:B------:R-:W-:Y:S05]  /*0220*/  BRA `(.L_x_2) ;  /* 0x0000000000087947 */ /* 0x000fea0003800000 */
.L_x_3:
[----:B------:R-:W2:Y:S02]  /*0230*/  LDCU UR4, c[0x0][0x8a0] ;  /* 0x00011400ff0477ac */ /* 0x000ea40008000800 */
[----:B--2---:R-:W-:Y:S02]  /*0240*/  MOV R89, UR4 ;  /* 0x0000000400597c02 */ /* 0x004fe40008000f00 */
.L_x_2:
[----:B------:R-:W-:Y:S01]  /*0250*/  IMAD.U32 R0, RZ, RZ, UR20 ;  /* 0x00000014ff007e24 */ /* 0x000fe2000f8e00ff */
[----:B------:R-:W-:Y:S04]  /*0260*/  BSSY.RECONVERGENT B0, `(.L_x_4) ;  /* 0x000000c000007945 */ /* 0x000fe80003800200 */
[C---:B------:R-:W-:Y:S02]  /*0270*/  ISETP.NE.OR P1, PT, R0.reuse, 0x1, !P3 ;  /* 0x000000010000780c */ /* 0x040fe40005f25670 */
[----:B------:R-:W-:-:S11]  /*0280*/  ISETP.NE.OR P0, PT, R0, 0x3, !P3 ;  /* 0x000000030000780c */ /* 0x000fd60005f05670 */
[----:B------:R-:W-:Y:S05]  /*0290*/  @P1 BRA `(.L_x_5) ;  /* 0x0000000000201947 */ /* 0x000fea0003800000 */
[----:B------:R-:W3:Y:S02]  /*02a0*/  LDCU.64 UR4, c[0x0][0x348] ;  /* 0x00006900ff0477ac */ /* 0x000ee40008000a00 */
[----:B---3--:R-:W-:Y:S02]  /*02b0*/  UIADD3 UR6, UP1, UPT, UR4, 0x80, URZ ;  /* 0x0000008004067890 */ /* 0x008fe4000ff3e0ff */
[----:B------:R-:W-:Y:S02]  /*02c0*/  UIADD3 UR4, UP0, UPT, UR4, 0x180, URZ ;  /* 0x0000018004047890 */ /* 0x000fe4000ff1e0ff */
[----:B------:R-:W-:Y:S02]  /*02d0*/  UIADD3.X UR7, UPT, UPT, URZ, UR5, URZ, UP1, !UPT ;  /* 0x00000005ff077290 */ /* 0x000fe40008ffe4ff */
[----:B------:R-:W-:-:S07]  /*02e0*/  UIADD3.X UR5, UPT, UPT, URZ, UR5, URZ, UP0, !UPT ;  /* 0x00000005ff057290 */ /* 0x000fce00087fe4ff */
[----:B------:R3:W-:Y:S02]  /*02f0*/  UTMACCTL.PF [UR6] ;  /* 0x00000000060079b9 */ /* 0x0007e40008040000 */
[----:B------:R3:W-:Y:S02]  /*0300*/  UTMACCTL.PF [UR4] ;  /* 0x00000000040079b9 */ /* 0x0007e40008040000 */
[----:B---3--:R-:W-:Y:S01]  /*0310*/  NOP ;  /* 0x0000000000007918 */ /* 0x008fe20000000000 */
.L_x_5:
[----:B------:R-:W-:Y:S05]  /*0320*/  BSYNC.RECONVERGENT B0 ;  /* 0x0000000000007941 */ /* 0x000fea0003800200 */
.L_x_4:
[----:B------:R-:W-:Y:S04]  /*0330*/  BSSY.RECONVERGENT B0, `(.L_x_6) ;  /* 0x000000a000007945 */ /* 0x000fe80003800200 */
        /* <DEDUP_REMOVED lines=9> */
.L_x_7:
[----:B------:R-:W-:Y:S05]  /*03d0*/  BSYNC.RECONVERGENT B0 ;  /* 0x0000000000007941 */ /* 0x000fea0003800200 */
.L_x_6:
[----:B------:R-:W3:Y:S01]  /*03e0*/  LDCU.64 UR4, c[0x0][0x888] ;  /* 0x00011100ff0477ac */ /* 0x000ee20008000a00 */
[----:B------:R-:W-:Y:S02]  /*03f0*/  UISETP.EQ.U32.AND UP1, UPT, UR8, URZ, UPT ;  /* 0x000000ff0800728c */ /* 0x000fe4000bf22070 */
[----:B------:R-:W-:Y:S02]  /*0400*/  UPLOP3.LUT UP3, UPT, UPT, UPT, UPT, 0x80, 0x8 ;  /* 0x000000000008789c */ /* 0x000fe40003f6f070 */
[----:B---3--:R-:W-:-:S04]  /*0410*/  UISETP.NE.U32.AND UP0, UPT, UR4, URZ, UPT ;  /* 0x000000ff0400728c */ /* 0x008fc8000bf05070 */
[----:B------:R-:W-:-:S04]  /*0420*/  UISETP.NE.AND.EX UP2, UPT, UR5, URZ, UPT, UP0 ;  /* 0x000000ff0500728c */ /* 0x000fc8000bf45300 */
[----:B------:R-:W-:-:S04]  /*0430*/  UISETP.EQ.OR.EX UP4, UPT, UR9, URZ, !UP2, UP1 ;  /* 0x000000ff0900728c */ /* 0x000fc8000d782710 */
[----:B------:R-:W-:-:S05]  /*0440*/  UP2UR UR61, UPR, URZ, 0x10 ;  /* 0x00000010ff3d7883 */ /* 0x000fca0008000000 */
[----:B------:R-:W-:Y:S07]  /*0450*/  BRA.U !UP4, `(.L_x_8) ;  /* 0x000000010c207547 */ /* 0x000fee000b800000 */
[----:B-----5:R-:W-:Y:S01]  /*0460*/  R2UR UR5, R94 ;  /* 0x000000005e0572ca */ /* 0x020fe200000e0000 */
[----:B------:R-:W-:Y:S02]  /*0470*/  UISETP.NE.U32.AND UP1, UPT, UR8, URZ, UPT ;  /* 0x000000ff0800728c */ /* 0x000fe4000bf25070 */
[----:B------:R-:W-:Y:S02]  /*0480*/  USEL UR4, URZ, 0xffffffff, UP2 ;  /* 0xffffffffff047887 */ /* 0x000fe40009000000 */
[----:B------:R-:W-:-:S08]  /*0490*/  UISETP.NE.AND.EX UP1, UPT, UR9, URZ, UPT, UP1 ;  /* 0x000000ff0900728c */ /* 0x000fd0000bf25310 */
[----:B------:R-:W-:-:S04]  /*04a0*/  UISETP.NE.AND UP0, UPT, UR5, URZ, UPT ;  /* 0x000000ff0500728c */ /* 0x000fc8000bf05270 */
[----:B------:R-:W-:-:S04]  /*04b0*/  @!UP1 USEL UR4, URZ, 0xffffffff, UP0 ;  /* 0xffffffffff049887 */ /* 0x000fc80008000000 */
[----:B------:R-:W-:-:S04]  /*04c0*/  ULOP3.LUT UR4, UR4, 0x1, URZ, 0xc0, !UPT ;  /* 0x0000000104047892 */ /* 0x000fc8000f8ec0ff */
[----:B------:R-:W-:Y:S02]  /*04d0*/  UISETP.NE.U32.AND UP3, UPT, UR4, 0x1, UPT ;  /* 0x000000010400788c */ /* 0x000fe4000bf65070 */
.L_x_8:
[----:B--2---:R-:W2:Y:S02]  /*04e0*/  SHFL.IDX PT, R2, R197, RZ, 0x1f ;  /* 0x00001fffc5027589 */ /* 0x004ea400000e0000 */
[----:B--2---:R-:W-:-:S13]  /*04f0*/  ISETP.NE.AND P0, PT, R2, RZ, PT ;  /* 0x000000ff0200720c */ /* 0x004fda0003f05270 */
[----:B------:R-:W-:Y:S05]  /*0500*/  @P0 BRA `(.L_x_9) ;  /* 0x0000000000b40947 */ /* 0x000fea0003800000 */
[----:B------:R-:W-:Y:S01]  /*0510*/  ELECT P0, URZ, PT ;  /* 0x0000000000ff782f */ /* 0x000fe20003800000 */
[----:B------:R-:W-:-:S12]  /*0520*/  BSSY.RECONVERGENT B0, `(.L_x_9) ;  /* 0x000002b000007945 */ /* 0x000fd80003800200 */
[----:B------:R-:W-:Y:S05]  /*0530*/  @!P0 BRA `(.L_x_10) ;  /* 0x0000000000a48947 */ /* 0x000fea0003800000 */
[----:B------:R-:W2:Y:S01]  /*0540*/  S2UR UR4, SR_CgaCtaId ;  /* 0x00000000000479c3 */ /* 0x000ea20000008800 */
[----:B------:R-:W-:Y:S01]  /*0550*/  UMOV UR5, 0x400 ;  /* 0x0000040000057882 */ /* 0x000fe20000000000 */
[----:B------:R-:W-:Y:S01]  /*0560*/  UMOV UR8, 0x1 ;  /* 0x0000000100087882 */ /* 0x000fe20000000000 */
[----:B------:R-:W-:Y:S01]  /*0570*/  UMOV UR6, 0x2 ;  /* 0x0000000200067882 */ /* 0x000fe20000000000 */
[----:B------:R-:W-:-:S04]  /*0580*/  UIADD3 UR8, UPT, UPT, -UR8, 0x100000, URZ ;  /* 0x0010000008087890 */ /* 0x000fc8000fffe1ff */
[----:B------:R-:W-:Y:S02]  /*0590*/  USHF.L.U32 UR9, UR8, 0xb, URZ ;  /* 0x0000000b08097899 */ /* 0x000fe400080006ff */
[----:B------:R-:W-:Y:S02]  /*05a0*/  USHF.L.U32 UR8, UR8, 0x1, URZ ;  /* 0x0000000108087899 */ /* 0x000fe400080006ff */
[----:B------:R-:W-:-:S04]  /*05b0*/  UIADD3 UR6, UPT, UPT, -UR6, 0x100000, URZ ;  /* 0x0010000006067890 */ /* 0x000fc8000fffe1ff */
[----:B------:R-:W-:Y:S02]  /*05c0*/  USHF.L.U32 UR7, UR6, 0xb, URZ ;  /* 0x0000000b06077899 */ /* 0x000fe400080006ff */
[----:B------:R-:W-:Y:S02]  /*05d0*/  USHF.L.U32 UR6, UR6, 0x1, URZ ;  /* 0x0000000106067899 */ /* 0x000fe400080006ff */
[----:B--2---:R-:W-:Y:S01]  /*05e0*/  ULEA UR4, UR4, UR5, 0x18 ;  /* 0x0000000504047291 */ /* 0x004fe2000f8ec0ff */
[----:B------:R-:W2:Y:S11]  /*05f0*/  FENCE.VIEW.ASYNC.S ;  /* 0x00000000000073c6 */ /* 0x000eb60000000000 */
[----:B--2---:R2:W3:Y:S01]  /*0600*/  SYNCS.EXCH.64 URZ, [UR4], UR8 ;  /* 0x0000000804ff75b2 */ /* 0x0044e20008000100 */
[----:B------:R2:W4:Y:S01]  /*0610*/  SYNCS.EXCH.64 URZ, [UR4+0x70], UR6 ;  /* 0x0000700604ff75b2 */ /* 0x0005220008000100 */
[----:B------:R2:W1:Y:S01]  /*0620*/  SYNCS.EXCH.64 URZ, [UR4+0x8], UR8 ;  /* 0x0000080804ff75b2 */ /* 0x0004620008000100 */
        /* <DEDUP_REMOVED lines=24> */
[----:B------:R2:W1:Y:S02]  /*07b0*/  SYNCS.EXCH.64 URZ, [UR4+0xd8], UR6 ;  /* 0x0000d80604ff75b2 */ /* 0x0004640008000100 */
[----:B--234-:R-:W-:Y:S01]  /*07c0*/  NOP ;  /* 0x0000000000007918 */ /* 0x01cfe20000000000 */
.L_x_10:
[----:B------:R-:W-:Y:S05]  /*07d0*/  BSYNC.RECONVERGENT B0 ;  /* 0x0000000000007941 */ /* 0x000fea0003800200 */
.L_x_9:
[----:B------:R-:W2:Y:S01]  /*07e0*/  SHFL.IDX PT, R2, R197, RZ, 0x1f ;  /* 0x00001fffc5027589 */ /* 0x000ea200000e0000 */
[----:B------:R-:W-:Y:S01]  /*07f0*/  NOP ;  /* 0x0000000000007918 */ /* 0x000fe20000000000 */
[----:B--2---:R-:W-:-:S13]  /*0800*/  ISETP.NE.AND P0, PT, R2, 0x1, PT ;  /* 0x000000010200780c */ /* 0x004fda0003f05270 */
[----:B------:R-:W-:Y:S05]  /*0810*/  @P0 BRA `(.L_x_11) ;  /* 0x0000000000400947 */ /* 0x000fea0003800000 */
        /* <DEDUP_REMOVED lines=9> */
[----:B------:R-:W-:Y:S01]  /*08b0*/  USHF.L.U32 UR6, UR6, 0x1, URZ ;  /* 0x0000000106067899 */ /* 0x000fe200080006ff */
[----:B------:R-:W-:Y:S01]  /*08c0*/  ELECT P0, URZ, PT ;  /* 0x0000000000ff782f */ /* 0x000fe20003800000 */
[----:B--2---:R-:W-:Y:S01]  /*08d0*/  ULEA UR4, UR4, UR5, 0x18 ;  /* 0x0000000504047291 */ /* 0x004fe2000f8ec0ff */
[----:B------:R-:W2:Y:S11]  /*08e0*/  FENCE.VIEW.ASYNC.S ;  /* 0x00000000000073c6 */ /* 0x000eb60000000000 */
[----:B--2---:R2:W3:Y:S01]  /*08f0*/  SYNCS.EXCH.64 URZ, [UR4+0xe0], UR8 ;  /* 0x0000e00804ff75b2 */ /* 0x0044e20008000100 */
[----:B------:R2:W4:Y:S01]  /*0900*/  SYNCS.EXCH.64 URZ, [UR4+0xe8], UR6 ;  /* 0x0000e80604ff75b2 */ /* 0x0005220008000100 */
[----:B------:R-:W-:Y:S01]  /*0910*/  NOP ;  /* 0x0000000000007918 */ /* 0x000fe20000000000 */
.L_x_11:
[----:B------:R-:W1:Y:S01]  /*0920*/  SHFL.IDX PT, R2, R197, RZ, 0x1f ;  /* 0x00001fffc5027589 */ /* 0x000e6200000e0000 */
[----:B------:R-:W-:Y:S01]  /*0930*/  NOP ;  /* 0x0000000000007918 */ /* 0x000fe20000000000 */
[----:B-1----:R-:W-:-:S13]  /*0940*/  ISETP.NE.AND P0, PT, R2, 0x3, PT ;  /* 0x000000030200780c */ /* 0x002fda0003f05270 */
[----:B------:R-:W-:Y:S05]  /*0950*/  @P0 BRA `(.L_x_12) ;  /* 0x0000000000300947 */ /* 0x000fea0003800000 */
[----:B--2---:R-:W1:Y:S01]  /*0960*/  S2UR UR4, SR_CgaCtaId ;  /* 0x00000000000479c3 */ /* 0x004e620000008800 */
[----:B------:R-:W-:Y:S01]  /*0970*/  UMOV UR6, 0x400 ;  /* 0x0000040000067882 */ /* 0x000fe20000000000 */
[----:B------:R-:W-:Y:S01]  /*0980*/  UMOV UR5, 0x20 ;  /* 0x0000002000057882 */ /* 0x000fe20000000000 */
[----:B------:R-:W-:Y:S01]  /*0990*/  ELECT P0, URZ, PT ;  /* 0x0000000000ff782f */ /* 0x000fe20003800000 */
[----:B-1----:R-:W-:Y:S02]  /*09a0*/  ULEA UR6, UR4, UR6, 0x18 ;  /* 0x0000000604067291 */ /* 0x002fe4000f8ec0ff */
[----:B------:R-:W-:-:S04]  /*09b0*/  UIADD3 UR4, UPT, UPT, -UR5, 0x100000, URZ ;  /* 0x0010000005047890 */ /* 0x000fc8000fffe1ff */
[----:B------:R-:W-:Y:S02]  /*09c0*/  USHF.L.U32 UR5, UR4, 0xb, URZ ;  /* 0x0000000b04057899 */ /* 0x000fe400080006ff */
[----:B------:R-:W-:Y:S01]  /*09d0*/  USHF.L.U32 UR4, UR4, 0x1, URZ ;  /* 0x0000000104047899 */ /* 0x000fe200080006ff */
[----:B------:R-:W1:Y:S11]  /*09e0*/  FENCE.VIEW.ASYNC.S ;  /* 0x00000000000073c6 */ /* 0x000e760000000000 */
[----:B-1----:R1:W2:Y:S01]  /*09f0*/  SYNCS.EXCH.64 URZ, [UR6+0xf0], UR4 ;  /* 0x0000f00406ff75b2 */ /* 0x0022a20008000100 */
[----:B------:R1:W1:Y:S01]  /*0a00*/  SYNCS.EXCH.64 URZ, [UR6+0xf8], UR4 ;  /* 0x0000f80406ff75b2 */ /* 0x0002620008000100 */
[----:B------:R-:W-:Y:S01]  /*0a10*/  NOP ;  /* 0x0000000000007918 */ /* 0x000fe20000000000 */
.L_x_12:
[----:B------:R-:W3:Y:S01]  /*0a20*/  SHFL.IDX PT, R2, R197, RZ, 0x1f ;  /* 0x00001fffc5027589 */ /* 0x000ee200000e0000 */
[----:B------:R-:W-:Y:S01]  /*0a30*/  NOP ;  /* 0x0000000000007918 */ /* 0x000fe20000000000 */
[----:B---3--:R-:W-:-:S13]  /*0a40*/  ISETP.NE.AND P0, PT, R2, 0x4, PT ;  /* 0x000000040200780c */ /* 0x008fda0003f05270 */
[----:B------:R-:W-:Y:S05]  /*0a50*/  @P0 BRA `(.L_x_13) ;  /* 0x00000000004c0947 */ /* 0x000fea0003800000 */
[----:B-12---:R-:W1:Y:S01]  /*0a60*/  S2UR UR6, SR_CgaCtaId ;  /* 0x00000000000679c3 */ /* 0x006e620000008800 */
[----:B------:R-:W-:Y:S01]  /*0a70*/  UMOV UR4, 0x1e0 ;  /* 0x000001e000047882 */ /* 0x000fe20000000000 */
[----:B------:R-:W-:Y:S01]  /*0a80*/  UMOV UR5, 0x400 ;  /* 0x0000040000057882 */ /* 0x000fe20000000000 */
[----:B------:R-:W-:Y:S01]  /*0a90*/  USEL UR4, UR4, 0x1a0, UP3 ;  /* 0x000001a004047887 */ /* 0x000fe20009800000 */
[----:B------:R-:W-:Y:S01]  /*0aa0*/  UMOV UR8, 0x1 ;  /* 0x0000000100087882 */ /* 0x000fe20000000000 */
[----:B------:R-:W-:Y:S01]  /*0ab0*/  ELECT P0, URZ, PT ;  /* 0x0000000000ff782f */ /* 0x000fe20003800000 */
[----:B------:R-:W-:-:S04]  /*0ac0*/  UIADD3 UR8, UPT, UPT, -UR8, 0x100000, URZ ;  /* 0x0010000008087890 */ /* 0x000fc8000fffe1ff */
[----:B------:R-:W-:Y:S02]  /*0ad0*/  USHF.L.U32 UR9, UR8, 0xb, URZ ;  /* 0x0000000b08097899 */ /* 0x000fe400080006ff */
[----:B------:R-:W-:Y:S02]  /*0ae0*/  USHF.L.U32 UR8, UR8, 0x1, URZ ;  /* 0x0000000108087899 */ /* 0x000fe400080006ff */
[----:B-1----:R-:W-:Y:S02]  /*0af0*/  ULEA UR6, UR6, UR5, 0x18 ;  /* 0x0000000506067291 */ /* 0x002fe4000f8ec0ff */
[----:B------:R-:W-:-:S04]  /*0b00*/  UIADD3 UR4, UPT, UPT, -UR4, 0x100000, URZ ;  /* 0x0010000004047890 */ /* 0x000fc8000fffe1ff */
[----:B------:R-:W-:Y:S02]  /*0b10*/  USHF.L.U32 UR5, UR4, 0xb, URZ ;  /* 0x0000000b04057899 */ /* 0x000fe400080006ff */
[----:B------:R-:W-:Y:S01]  /*0b20*/  USHF.L.U32 UR4, UR4, 0x1, URZ ;  /* 0x0000000104047899 */ /* 0x000fe200080006ff */
[----:B------:R-:W1:Y:S03]  /*0b30*/  FENCE.VIEW.ASYNC.S ;  /* 0x00000000000073c6 */ /* 0x000e660000000000 */
[----:B-1----:R3:W1:Y:S08]  /*0b40*/  SYNCS.EXCH.64 URZ, [UR6+0x100], UR8 ;  /* 0x0001000806ff75b2 */ /* 0x0026700008000100 */
[----:B------:R3:W2:Y:S01]  /*0b50*/  SYNCS.EXCH.64 URZ, [UR6+0x110], UR4 ;  /* 0x0001100406ff75b2 */ /* 0x0006a20008000100 */
[----:B------:R3:W1:Y:S01]  /*0b60*/  SYNCS.EXCH.64 URZ, [UR6+0x108], UR8 ;  /* 0x0001080806ff75b2 */ /* 0x0006620008000100 */
[----:B------:R3:W1:Y:S02]  /*0b70*/  SYNCS.EXCH.64 URZ, [UR6+0x118], UR4 ;  /* 0x0001180406ff75b2 */ /* 0x0006640008000100 */
[----:B---3--:R-:W-:Y:S01]  /*0b80*/  NOP ;  /* 0x0000000000007918 */ /* 0x008fe20000000000 */
.L_x_13:
[----:B------:R-:W3:Y:S01]  /*0b90*/  SHFL.IDX PT, R2, R197, RZ, 0x1f ;  /* 0x00001fffc5027589 */ /* 0x000ee200000e0000 */
[----:B------:R-:W-:Y:S01]  /*0ba0*/  NOP ;  /* 0x0000000000007918 */ /* 0x000fe20000000000 */
[----:B---3--:R-:W-:-:S13]  /*0bb0*/  ISETP.NE.AND P0, PT, R2, 0x5, PT ;  /* 0x000000050200780c */ /* 0x008fda0003f05270 */
[----:B------:R-:W-:Y:S05]  /*0bc0*/  @P0 BRA `(.L_x_14) ;  /* 0x0000000000580947 */ /* 0x000fea0003800000 */
[----:B-12---:R-:W1:Y:S01]  /*0bd0*/  S2UR UR4, SR_CgaCtaId ;  /* 0x00000000000479c3 */ /* 0x006e620000008800 */
        /* <DEDUP_REMOVED lines=10> */
[----:B-1----:R-:W-:Y:S01]  /*0c80*/  ULEA UR4, UR4, UR5, 0x18 ;  /* 0x0000000504047291 */ /* 0x002fe2000f8ec0ff */
[----:B------:R-:W1:Y:S11]  /*0c90*/  FENCE.VIEW.ASYNC.S ;  /* 0x00000000000073c6 */ /* 0x000e760000000000 */
[----:B-1----:R3:W1:Y:S01]  /*0ca0*/  SYNCS.EXCH.64 URZ, [UR4+0x120], UR8 ;  /* 0x0001200804ff75b2 */ /* 0x0026620008000100 */
[----:B------:R3:W2:Y:S01]  /*0cb0*/  SYNCS.EXCH.64 URZ, [UR4+0x140], UR6 ;  /* 0x0001400604ff75b2 */ /* 0x0006a20008000100 */
[----:B------:R3:W1:Y:S01]  /*0cc0*/  SYNCS.EXCH.64 URZ, [UR4+0x128], UR8 ;  /* 0x0001280804ff75b2 */ /* 0x0006620008000100 */
[----:B------:R3:W1:Y:S01]  /*0cd0*/  SYNCS.EXCH.64 URZ, [UR4+0x148], UR6 ;  /* 0x0001480604ff75b2 */ /* 0x0006620008000100 */
[----:B------:R3:W1:Y:S01]  /*0ce0*/  SYNCS.EXCH.64 URZ, [UR4+0x130], UR8 ;  /* 0x0001300804ff75b2 */ /* 0x0006620008000100 */
[----:B------:R3:W1:Y:S01]  /*0cf0*/  SYNCS.EXCH.64 URZ, [UR4+0x150], UR6 ;  /* 0x0001500604ff75b2 */ /* 0x0006620008000100 */
[----:B------:R3:W1:Y:S01]  /*0d00*/  SYNCS.EXCH.64 URZ, [UR4+0x138], UR8 ;  /* 0x0001380804ff75b2 */ /* 0x0006620008000100 */
[----:B------:R3:W1:Y:S02]  /*0d10*/  SYNCS.EXCH.64 URZ, [UR4+0x158], UR6 ;  /* 0x0001580604ff75b2 */ /* 0x0006640008000100 */
[----:B---3--:R-:W-:Y:S01]  /*0d20*/  NOP ;  /* 0x0000000000007918 */ /* 0x008fe20000000000 */
.L_x_14:
[----:B------:R-:W3:Y:S01]  /*0d30*/  SHFL.IDX PT, R2, R197, RZ, 0x1f ;  /* 0x00001fffc5027589 */ /* 0x000ee200000e0000 */
[----:B------:R-:W1:Y:S01]  /*0d40*/  S2UR UR47, SR_CgaCtaId ;  /* 0x00000000002f79c3 */ /* 0x000e620000008800 */
[----:B------:R-:W-:Y:S01]  /*0d50*/  NOP ;  /* 0x0000000000007918 */ /* 0x000fe20000000000 */
[----:B---3--:R-:W-:-:S13]  /*0d60*/  ISETP.NE.AND P0, PT, R2, 0x3, PT ;  /* 0x000000030200780c */ /* 0x008fda0003f05270 */
[----:B-1----:R-:W-:Y:S05]  /*0d70*/  @P0 BRA `(.L_x_15) ;  /* 0x0000000000340947 */ /* 0x002fea0003800000 */
[----:B--2---:R-:W-:Y:S01]  /*0d80*/  UMOV UR4, 0x400 ;  /* 0x0000040000047882 */ /* 0x004fe20000000000 */
[----:B------:R-:W-:Y:S01]  /*0d90*/  UMOV UR6, 0x20 ;  /* 0x0000002000067882 */ /* 0x000fe20000000000 */
[----:B------:R-:W-:Y:S02]  /*0da0*/  ULEA UR4, UR47, UR4, 0x18 ;  /* 0x000000042f047291 */ /* 0x000fe4000f8ec0ff */
[----:B------:R-:W-:-:S04]  /*0db0*/  UIADD3 UR6, UPT, UPT, -UR6, 0x100000, URZ ;  /* 0x0010000006067890 */ /* 0x000fc8000fffe1ff */
[----:B------:R-:W-:Y:S02]  /*0dc0*/  USHF.L.U32 UR7, UR6, 0xb, URZ ;  /* 0x0000000b06077899 */ /* 0x000fe400080006ff */
[----:B------:R-:W-:Y:S01]  /*0dd0*/  USHF.L.U32 UR6, UR6, 0x1, URZ ;  /* 0x0000000106067899 */ /* 0x000fe200080006ff */
[----:B------:R-:W-:Y:S01]  /*0de0*/  ELECT P0, URZ, PT ;  /* 0x0000000000ff782f */ /* 0x000fe20003800000 */
[----:B------:R-:W1:Y:S10]  /*0df0*/  FENCE.VIEW.ASYNC.S ;  /* 0x00000000000073c6 */ /* 0x000e740000000000 */
[----:B-1----:R1:W3:Y:S01]  /*0e00*/  SYNCS.EXCH.64 URZ, [UR4+0x160], UR6 ;  /* 0x0001600604ff75b2 */ /* 0x0022e20008000100 */
[----:B------:R1:W2:Y:S01]  /*0e10*/  SYNCS.EXCH.64 URZ, [UR4+0x170], UR6 ;  /* 0x0001700604ff75b2 */ /* 0x0002a20008000100 */
[----:B------:R1:W1:Y:S01]  /*0e20*/  SYNCS.EXCH.64 URZ, [UR4+0x168], UR6 ;  /* 0x0001680604ff75b2 */ /* 0x0002620008000100 */
[----:B------:R1:W1:Y:S01]  /*0e30*/  SYNCS.EXCH.64 URZ, [UR4+0x178], UR6 ;  /* 0x0001780604ff75b2 */ /* 0x0002620008000100 */
[----:B------:R-:W-:Y:S01]  /*0e40*/  NOP ;  /* 0x0000000000007918 */ /* 0x000fe20000000000 */
.L_x_15:
[----:B-12---:R-:W1:Y:S01]  /*0e50*/  LDCU UR4, c[0x0][0x36c] ;  /* 0x00006d80ff0477ac */ /* 0x006e620008000800 */
[----:B------:R-:W-:Y:S01]  /*0e60*/  ISETP.NE.OR P3, PT, R0, 0x2, !P3 ;  /* 0x000000020000780c */ /* 0x000fe20005f65670 */
[----:B------:R-:W-:Y:S01]  /*0e70*/  NOP ;  /* 0x0000000000007918 */ /* 0x000fe20000000000 */
[----:B------:R-:W-:Y:S01]  /*0e80*/  LOP3.LUT R0, R186, 0x1f, RZ, 0xc0, !PT ;  /* 0x0000001fba007812 */ /* 0x000fe200078ec0ff */
[----:B------:R-:W-:Y:S02]  /*0e90*/  UISETP.NE.AND UP4, UPT, UR20, 0x2, UPT ;  /* 0x000000021400788c */ /* 0x000fe4000bf85270 */
[----:B------:R-:W-:Y:S02]  /*0ea0*/  UISETP.NE.AND UP5, UPT, UR20, URZ, UPT ;  /* 0x000000ff1400728c */ /* 0x000fe4000bfa5270 */
[----:B-1----:R-:W-:-:S09]  /*0eb0*/  UISETP.EQ.U32.AND UP6, UPT, UR4, 0x1, UPT ;  /* 0x000000010400788c */ /* 0x002fd2000bfc2070 */
[----:B------:R-:W-:Y:S05]  /*0ec0*/  BRA.U !UP6, `(.L_x_16) ;  /* 0x000000010e087547 */ /* 0x000fea000b800000 */
[----:B---34-:R-:W-:Y:S01]  /*0ed0*/  UCGABAR_ARV ;  /* 0x00000000000079c7 */ /* 0x018fe20008000000 */
[----:B------:R-:W-:Y:S05]  /*0ee0*/  BRA `(.L_x_17) ;  /* 0x0000000000047947 */ /* 0x000fea0003800000 */
.L_x_16:
[----:B---34-:R-:W-:Y:S01]  /*0ef0*/  NOP ;  /* 0x0000000000007918 */ /* 0x018fe20000000000 */
.L_x_17:
[----:B------:R-:W1:Y:S01]  /*0f00*/  S2UR UR45, SR_CTAID.X ;  /* 0x00000000002d79c3 */ /* 0x000e620000002500 */
[----:B------:R-:W-:-:S05]  /*0f10*/  CS2R.32 R3, SR_CgaSize ;  /* 0x0000000000037805 */ /* 0x000fca0000008a00 */
[----:B------:R-:W-:-:S05]  /*0f20*/  IMAD R3, R3, -0xa0, RZ ;  /* 0xffffff6003037824 */ /* 0x000fca00078e02ff */
[----:B------:R-:W-:-:S14]  /*0f30*/  R2UR UR5, R3 ;  /* 0x00000000030572ca */ /* 0x000fdc00000e0000 */
[----:B------:R-:W2:Y:S01]  /*0f40*/  LDCU UR5, c[0x0][UR5+0x2b0] ;  /* 0x00005600050577ac */ /* 0x000ea20008000800 */
[----:B------:R-:W-:-:S05]  /*0f50*/  CS2R.32 R3, SR_CgaSize ;  /* 0x0000000000037805 */ /* 0x000fca0000008a00 */
[----:B------:R-:W-:-:S05]  /*0f60*/  IMAD R3, R3, -0xa0, RZ ;  /* 0xffffff6003037824 */ /* 0x000fca00078e02ff */
[----:B------:R-:W-:-:S14]  /*0f70*/  R2UR UR4, R3 ;  /* 0x00000000030472ca */ /* 0x000fdc00000e0000 */
[----:B------:R-:W3:Y:S01]  /*0f80*/  LDCU UR4, c[0x0][UR4+0x2b4] ;  /* 0x00005680040477ac */ /* 0x000ee20008000800 */
[----:B------:R-:W4:Y:S01]  /*0f90*/  S2UR UR46, SR_CTAID.Y ;  /* 0x00000000002e79c3 */ /* 0x000f220000002600 */
[----:B------:R-:W-:-:S05]  /*0fa0*/  CS2R.32 R3, SR_CgaSize ;  /* 0x0000000000037805 */ /* 0x000fca0000008a00 */
[----:B------:R-:W-:-:S05]  /*0fb0*/  IMAD R3, R3, -0xa0, RZ ;  /* 0xffffff6003037824 */ /* 0x000fca00078e02ff */
[----:B------:R-:W-:-:S14]  /*0fc0*/  R2UR UR60, R3 ;  /* 0x00000000033c72ca */ /* 0x000fdc00000e0000 */
[----:B------:R-:W3:Y:S01]  /*0fd0*/  LDCU UR60, c[0x0][UR60+0x2a0] ;  /* 0x000054003c3c77ac */ /* 0x000ee20008000800 */
[----:B------:R-:W-:-:S05]  /*0fe0*/  CS2R.32 R3, SR_CgaSize ;  /* 0x0000000000037805 */ /* 0x000fca0000008a00 */
[----:B------:R-:W-:-:S05]  /*0ff0*/  IMAD R3, R3, -0xa0, RZ ;  /* 0xffffff6003037824 */ /* 0x000fca00078e02ff */
[----:B------:R-:W-:-:S14]  /*1000*/  R2UR UR57, R3 ;  /* 0x00000000033972ca */ /* 0x000fdc00000e0000 */
[----:B------:R-:W3:Y:S01]  /*1010*/  LDCU UR57, c[0x0][UR57+0x2a4] ;  /* 0x00005480393977ac */ /* 0x000ee20008000800 */
[----:B------:R-:W3:Y:S01]  /*1020*/  LDCU UR21, c[0x0][0xb24] ;  /* 0x00016480ff1577ac */ /* 0x000ee20008000800 */
[----:B------:R-:W3:Y:S01]  /*1030*/  LDCU UR42, c[0x0][0xb24] ;  /* 0x00016480ff2a77ac */ /* 0x000ee20008000800 */
[----:B-1----:R-:W-:Y:S01]  /*1040*/  I2FP.F32.U32 R3, UR45 ;  /* 0x0000002d00037c45 */ /* 0x002fe20008201000 */
[----:B------:R-:W1:Y:S04]  /*1050*/  LDCU UR23, c[0x0][0xb30] ;  /* 0x00016600ff1777ac */ /* 0x000e680008000800 */
[----:B--2---:R-:W-:Y:S01]  /*1060*/  FMUL R3, R3, UR5 ;  /* 0x0000000503037c20 */ /* 0x004fe20008400000 */
[----:B----4-:R-:W-:-:S05]  /*1070*/  I2FP.F32.U32 R2, UR46 ;  /* 0x0000002e00027c45 */ /* 0x010fca0008201000 */
[----:B------:R-:W2:Y:S01]  /*1080*/  F2I.U32.TRUNC.NTZ R3, R3 ;  /* 0x0000000300037305 */ /* 0x000ea2000020f000 */
[----:B---3--:R-:W-:Y:S01]  /*1090*/  FMUL R2, R2, UR4 ;  /* 0x0000000402027c20 */ /* 0x008fe20008400000 */
[----:B------:R-:W-:-:S04]  /*10a0*/  ULOP3.LUT UR4, UR47, 0x1, URZ, 0xc0, !UPT ;  /* 0x000000012f047892 */ /* 0x000fc8000f8ec0ff */
[----:B------:R-:W-:Y:S02]  /*10b0*/  UISETP.NE.U32.AND UP0, UPT, UR4, 0x1, UPT ;  /* 0x000000010400788c */ /* 0x000fe4000bf05070 */
[----:B------:R-:W3:Y:S02]  /*10c0*/  F2I.U32.TRUNC.NTZ R2, R2 ;  /* 0x0000000200027305 */ /* 0x000ee4000020f000 */
[----:B------:R-:W-:Y:S01]  /*10d0*/  USEL UR4, URZ, 0x1400, UP0 ;  /* 0x00001400ff047887 */ /* 0x000fe20008000000 */
[----:B--2---:R-:W-:Y:S02]  /*10e0*/  R2UR UR6, R3 ;  /* 0x00000000030672ca */ /* 0x004fe400000e0000 */
[----:B---3--:R-:W-:Y:S02]  /*10f0*/  R2UR UR5, R2 ;  /* 0x00000000020572ca */ /* 0x008fe400000e0000 */
[----:B------:R-:W-:-:S09]  /*1100*/  PRMT R2, RZ, 0x7610, R2 ;  /* 0x00007610ff027816 */ /* 0x000fd20000000002 */
[----:B------:R-:W-:-:S04]  /*1110*/  UIADD3 UR6, UPT, UPT, -UR6, URZ, URZ ;  /* 0x000000ff06067290 */ /* 0x000fc8000fffe1ff */
[----:B------:R-:W-:Y:S02]  /*1120*/  UIMAD UR60, UR60, UR6, UR45 ;  /* 0x000000063c3c72a4 */ /* 0x000fe4000f8e022d */
[----:B------:R-:W-:-:S04]  /*1130*/  UIADD3 UR5, UPT, UPT, -UR5, URZ, URZ ;  /* 0x000000ff05057290 */ /* 0x000fc8000fffe1ff */
[----:B------:R-:W-:Y:S01]  /*1140*/  UIMAD UR57, UR57, UR5, UR46 ;  /* 0x00000005393972a4 */ /* 0x000fe2000f8e022e */
[----:B-1----:R-:W-:Y:S11]  /*1150*/  BRA.U UP5, `(.L_x_18) ;  /* 0x0000000105247547 */ /* 0x002ff6000b800000 */
[----:B------:R-:W-:-:S04]  /*1160*/  UISETP.NE.AND UP0, UPT, UR57, URZ, UPT ;  /* 0x000000ff3900728c */ /* 0x000fc8000bf05270 */
[----:B------:R-:W-:-:S04]  /*1170*/  UISETP.EQ.OR UP0, UPT, UR60, URZ, !UP0 ;  /* 0x000000ff3c00728c */ /* 0x000fc8000c702670 */
[----:B------:R-:W-:Y:S02]  /*1180*/  USEL UR6, URZ, 0x1, !UP0 ;  /* 0x00000001ff067887 */ /* 0x000fe4000c000000 */
[----:B------:R-:W-:-:S04]  /*1190*/  UISETP.NE.AND UP0, UPT, UR57, URZ, UPT ;  /* 0x000000ff3900728c */ /* 0x000fc8000bf05270 */
[----:B------:R-:W-:Y:S02]  /*11a0*/  USEL UR5, URZ, 0x2, UP0 ;  /* 0x00000002ff057887 */ /* 0x000fe40008000000 */
[----:B------:R-:W-:-:S04]  /*11b0*/  UISETP.NE.AND UP0, UPT, UR60, 0x1, UPT ;  /* 0x000000013c00788c */ /* 0x000fc8000bf05270 */
[----:B------:R-:W-:-:S04]  /*11c0*/  USEL UR5, UR5, 0x2, UP0 ;  /* 0x0000000205057887 */ /* 0x000fc80008000000 */
[----:B------:R-:W-:-:S06]  /*11d0*/  UIADD3 UR5, UPT, UPT, UR6, UR5, URZ ;  /* 0x0000000506057290 */ /* 0x000fcc000fffe0ff */
[----:B------:R-:W-:-:S07]  /*11e0*/  MOV R2, UR5 ;  /* 0x0000000500027c02 */ /* 0x000fce0008000f00 */
.L_x_18:
[----:B------:R-:W1:Y:S01]  /*11f0*/  S2UR UR36, SR_CTAID.Z ;  /* 0x00000000002479c3 */ /* 0x000e620000002700 */
[----:B------:R-:W-:-:S09]  /*1200*/  UISETP.GE.AND UP0, UPT, UR21, 0x1, UPT ;  /* 0x000000011500788c */ /* 0x000fd2000bf06270 */
[----:B------:R-:W-:Y:S05]  /*1210*/  BRA.U !UP0, `(.L_x_19) ;  /* 0x0000000108d07547 */ /* 0x000fea000b800000 */
[----:B------:R-:W2:Y:S01]  /*1220*/  LDCU.128 UR12, c[0x0][0xb10] ;  /* 0x00016200ff0c77ac */ /* 0x000ea20008000c00 */
[----:B------:R-:W3:Y:S01]  /*1230*/  LDCU UR22, c[0x0][0xb0c] ;  /* 0x00016180ff1677ac */ /* 0x000ee20008000800 */
[----:B------:R-:W4:Y:S01]  /*1240*/  LDCU UR7, c[0x0][0x370] ;  /* 0x00006e00ff0777ac */ /* 0x000f220008000800 */
[----:B------:R-:W1:Y:S01]  /*1250*/  LDCU UR8, c[0x0][0x374] ;  /* 0x00006e80ff0877ac */ /* 0x000e620008000800 */
[----:B------:R-:W1:Y:S01]  /*1260*/  LDCU UR9, c[0x0][0xb20] ;  /* 0x00016400ff0977ac */ /* 0x000e620008000800 */
[----:B--2---:R-:W-:Y:S02]  /*1270*/  UIMAD.WIDE.U32 UR10, UR45, UR12, URZ ;  /* 0x0000000c2d0a72a5 */ /* 0x004fe4000f8e00ff */
[----:B---3--:R-:W-:Y:S02]  /*1280*/  UISETP.NE.AND UP0, UPT, UR22, 0x1, UPT ;  /* 0x000000011600788c */ /* 0x008fe4000bf05270 */
[----:B------:R-:W-:Y:S02]  /*1290*/  UIMAD.WIDE.U32 UR16, UR46, UR15, URZ ;  /* 0x0000000f2e1072a5 */ /* 0x000fe4000f8e00ff */
[----:B----4-:R-:W-:Y:S01]  /*12a0*/  UIMAD.WIDE.U32 UR18, UR7, UR12, URZ ;  /* 0x0000000c071272a5 */ /* 0x010fe2000f8e00ff */
[----:B------:R-:W-:Y:S01]  /*12b0*/  UMOV UR6, UR11 ;  /* 0x0000000b00067c82 */ /* 0x000fe20008000000 */
[----:B------:R-:W-:-:S02]  /*12c0*/  UISETP.NE.AND UP1, UPT, UR21, 0x1, UPT ;  /* 0x000000011500788c */ /* 0x000fc4000bf25270 */
[----:B------:R-:W-:Y:S01]  /*12d0*/  USHF.R.U32.HI UR6, URZ, UR13, UR6 ;  /* 0x0000000dff067299 */ /* 0x000fe20008011606 */
[----:B------:R-:W2:Y:S02]  /*12e0*/  LDCU.64 UR10, c[0x0][0xb28] ;  /* 0x00016500ff0a77ac */ /* 0x000ea40008000a00 */
[----:B------:R-:W-:Y:S01]  /*12f0*/  UMOV UR18, UR19 ;  /* 0x0000001300127c82 */ /* 0x000fe20008000000 */
[----:B------:R-:W-:Y:S02]  /*1300*/  USEL UR6, UR45, UR6, !UP0 ;  /* 0x000000062d067287 */ /* 0x000fe4000c000000 */
[----:B------:R-:W-:Y:S02]  /*1310*/  @UP0 USHF.R.U32.HI UR7, URZ, UR13, UR18 ;  /* 0x0000000dff070299 */ /* 0x000fe40008011612 */
[----:B------:R-:W-:Y:S02]  /*1320*/  UISETP.NE.AND UP0, UPT, UR14, 0x1, UPT ;  /* 0x000000010e00788c */ /* 0x000fe4000bf05270 */
[----:B-1----:R-:W-:Y:S01]  /*1330*/  UIMAD.WIDE.U32 UR12, UR8, UR15, URZ ;  /* 0x0000000f080c72a5 */ /* 0x002fe2000f8e00ff */
[----:B------:R-:W-:-:S02]  /*1340*/  UMOV UR5, UR17 ;  /* 0x0000001100057c82 */ /* 0x000fc40008000000 */
[----:B------:R-:W-:-:S04]  /*1350*/  USHF.R.U32.HI UR5, URZ, UR9, UR5 ;  /* 0x00000009ff057299 */ /* 0x000fc80008011605 */
[----:B------:R-:W-:Y:S01]  /*1360*/  UMOV UR12, UR13 ;  /* 0x0000000d000c7c82 */ /* 0x000fe20008000000 */
[----:B--2---:R-:W-:Y:S02]  /*1370*/  UIMAD.WIDE.U32 UR16, UR7, UR10, URZ ;  /* 0x0000000a071072a5 */ /* 0x004fe4000f8e00ff */
[----:B------:R-:W-:Y:S02]  /*1380*/  @UP0 USHF.R.U32.HI UR8, URZ, UR9, UR12 ;  /* 0x00000009ff080299 */ /* 0x000fe4000801160c */
[----:B------:R-:W-:Y:S02]  /*1390*/  USEL UR5, UR46, UR5, !UP0 ;  /* 0x000000052e057287 */ /* 0x000fe4000c000000 */
[----:B------:R-:W-:Y:S01]  /*13a0*/  UIMAD.WIDE.U32 UR12, UR8, UR10, URZ ;  /* 0x0000000a080c72a5 */ /* 0x000fe2000f8e00ff */
[----:B------:R-:W-:Y:S02]  /*13b0*/  UMOV UR16, UR17 ;  /* 0x0000001100107c82 */ /* 0x000fe40008000000 */
[----:B------:R-:W-:-:S04]  /*13c0*/  @UP1 USHF.R.U32.HI UR7, URZ, UR11, UR16 ;  /* 0x0000000bff071299 */ /* 0x000fc80008011610 */
[----:B------:R-:W-:Y:S01]  /*13d0*/  UMOV UR12, UR13 ;  /* 0x0000000d000c7c82 */ /* 0x000fe20008000000 */
[----:B------:R-:W-:Y:S02]  /*13e0*/  UIMAD UR9, UR7, UR21, URZ ;  /* 0x00000015070972a4 */ /* 0x000fe4000f8e02ff */
[----:B------:R-:W-:Y:S02]  /*13f0*/  @UP1 USHF.R.U32.HI UR8, URZ, UR11, UR12 ;  /* 0x0000000bff081299 */ /* 0x000fe4000801160c */
[----:B------:R-:W-:Y:S02]  /*1400*/  UIMAD.WIDE.U32 UR12, UR5, UR10, URZ ;  /* 0x0000000a050c72a5 */ /* 0x000fe4000f8e00ff */
[----:B------:R-:W-:Y:S02]  /*1410*/  UIMAD UR8, UR8, UR21, URZ ;  /* 0x00000015080872a4 */ /* 0x000fe4000f8e02ff */
[----:B------:R-:W-:Y:S02]  /*1420*/  UIADD3 UR12, UPT, UPT, -UR6, URZ, URZ ;  /* 0x000000ff060c7290 */ /* 0x000fe4000fffe1ff */
[----:B------:R-:W-:-:S02]  /*1430*/  UISETP.GE.AND UP0, UPT, UR5, UR8, UPT ;  /* 0x000000080500728c */ /* 0x000fc4000bf06270 */
[----:B------:R-:W-:Y:S02]  /*1440*/  UIMAD UR45, UR22, UR12, UR45 ;  /* 0x0000000c162d72a4 */ /* 0x000fe4000f8e022d */
[----:B------:R-:W-:Y:S02]  /*1450*/  UISETP.GE.OR UP0, UPT, UR6, UR9, UP0 ;  /* 0x000000090600728c */ /* 0x000fe40008706670 */
[----:B------:R-:W-:-:S03]  /*1460*/  UIMAD.WIDE.U32 UR8, UR6, UR10, URZ ;  /* 0x0000000a060872a5 */ /* 0x000fc6000f8e00ff */
[----:B------:R-:W-:Y:S02]  /*1470*/  UMOV UR10, UR13 ;  /* 0x0000000d000a7c82 */ /* 0x000fe40008000000 */
[----:B------:R-:W-:-:S04]  /*1480*/  USHF.R.U32.HI UR10, URZ, UR11, UR10 ;  /* 0x0000000bff0a7299 */ /* 0x000fc8000801160a */
[----:B------:R-:W-:Y:S02]  /*1490*/  USEL UR8, UR5, UR10, !UP1 ;  /* 0x0000000a05087287 */ /* 0x000fe4000c800000 */
[----:B------:R-:W-:Y:S02]  /*14a0*/  @!UP0 USHF.R.U32.HI UR9, URZ, UR11, UR9 ;  /* 0x0000000bff098299 */ /* 0x000fe40008011609 */
[----:B------:R-:W-:Y:S02]  /*14b0*/  UIADD3 UR10, UPT, UPT, -UR8, URZ, URZ ;  /* 0x000000ff080a7290 */ /* 0x000fe4000fffe1ff */
[----:B------:R-:W-:Y:S02]  /*14c0*/  @!UP0 USEL UR9, UR6, UR9, !UP1 ;  /* 0x0000000906098287 */ /* 0x000fe4000c800000 */
[----:B------:R-:W-:Y:S02]  /*14d0*/  UIMAD UR10, UR21, UR10, UR5 ;  /* 0x0000000a150a72a4 */ /* 0x000fe4000f8e0205 */
[----:B------:R-:W-:-:S02]  /*14e0*/  UIADD3 UR11, UPT, UPT, -UR5, URZ, URZ ;  /* 0x000000ff050b7290 */ /* 0x000fc4000fffe1ff */
[----:B------:R-:W-:Y:S02]  /*14f0*/  @!UP0 UIMAD UR7, UR10, UR7, UR9 ;  /* 0x000000070a0782a4 */ /* 0x000fe4000f8e0209 */
[----:B------:R-:W-:Y:S02]  /*1500*/  @!UP0 UIADD3 UR8, UPT, UPT, UR8, -UR9, URZ ;  /* 0x8000000908088290 */ /* 0x000fe4000fffe0ff */
[----:B------:R-:W-:Y:S02]  /*1510*/  UIMAD UR11, UR14, UR11, UR46 ;  /* 0x0000000b0e0b72a4 */ /* 0x000fe4000f8e022e */
[----:B------:R-:W-:-:S03]  /*1520*/  @!UP0 UIMAD UR5, UR8, UR21, UR6 ;  /* 0x00000015080582a4 */ /* 0x000fc6000f8e0206 */
[----:B------:R-:W-:Y:S01]  /*1530*/  @!UP0 UMOV UR6, UR7 ;  /* 0x0000000700068c82 */ /* 0x000fe20008000000 */
[----:B------:R-:W-:Y:S02]  /*1540*/  UIMAD UR46, UR5, UR14, UR11 ;  /* 0x0000000e052e72a4 */ /* 0x000fe4000f8e020b */
[----:B------:R-:W-:-:S12]  /*1550*/  UIMAD UR45, UR6, UR22, UR45 ;  /* 0x00000016062d72a4 */ /* 0x000fd8000f8e022d */
.L_x_19:
[----:B------:R-:W-:-:S09]  /*1560*/  UISETP.NE.AND UP0, UPT, UR23, 0x1, UPT ;  /* 0x000000011700788c */ /* 0x000fd2000bf05270 */
[----:B------:R-:W-:Y:S05]  /*1570*/  BRA.U UP0, `(.L_x_20) ;  /* 0x0000000100447547 */ /* 0x000fea000b800000 */
[----:B------:R-:W2:Y:S01]  /*1580*/  LDCU.128 UR12, c[0x0][0xb10] ;  /* 0x00016200ff0c77ac */ /* 0x000ea20008000c00 */
[----:B------:R-:W3:Y:S01]  /*1590*/  LDCU UR10, c[0x0][0xb0c] ;  /* 0x00016180ff0a77ac */ /* 0x000ee20008000800 */
[----:B------:R-:W4:Y:S01]  /*15a0*/  LDCU UR11, c[0x0][0xb20] ;  /* 0x00016400ff0b77ac */ /* 0x000f220008000800 */
[----:B--2---:R-:W-:Y:S02]  /*15b0*/  UIMAD.WIDE.U32 UR6, UR45, UR12, URZ ;  /* 0x0000000c2d0672a5 */ /* 0x004fe4000f8e00ff */
[----:B------:R-:W-:Y:S02]  /*15c0*/  UIMAD.WIDE.U32 UR8, UR46, UR15, URZ ;  /* 0x0000000f2e0872a5 */ /* 0x000fe4000f8e00ff */
[----:B---3--:R-:W-:-:S03]  /*15d0*/  UISETP.NE.AND UP0, UPT, UR10, 0x1, UPT ;  /* 0x000000010a00788c */ /* 0x008fc6000bf05270 */
[----:B------:R-:W-:Y:S02]  /*15e0*/  UMOV UR6, UR7 ;  /* 0x0000000700067c82 */ /* 0x000fe40008000000 */
[----:B------:R-:W-:Y:S01]  /*15f0*/  USHF.R.U32.HI UR6, URZ, UR13, UR6 ;  /* 0x0000000dff067299 */ /* 0x000fe20008011606 */
[----:B------:R-:W-:-:S03]  /*1600*/  UMOV UR5, UR9 ;  /* 0x0000000900057c82 */ /* 0x000fc60008000000 */
[----:B------:R-:W-:Y:S02]  /*1610*/  USEL UR6, UR45, UR6, !UP0 ;  /* 0x000000062d067287 */ /* 0x000fe4000c000000 */
[----:B------:R-:W-:Y:S02]  /*1620*/  UISETP.NE.AND UP0, UPT, UR14, 0x1, UPT ;  /* 0x000000010e00788c */ /* 0x000fe4000bf05270 */
[----:B----4-:R-:W-:-:S04]  /*1630*/  USHF.R.U32.HI UR5, URZ, UR11, UR5 ;  /* 0x0000000bff057299 */ /* 0x010fc80008011605 */
[----:B------:R-:W-:-:S04]  /*1640*/  USEL UR5, UR46, UR5, !UP0 ;  /* 0x000000052e057287 */ /* 0x000fc8000c000000 */
[----:B------:R-:W-:Y:S02]  /*1650*/  UIADD3 UR7, UPT, UPT, UR6, -UR5, URZ ;  /* 0x8000000506077290 */ /* 0x000fe4000fffe0ff */
[----:B------:R-:W-:Y:S02]  /*1660*/  UIADD3 UR5, UPT, UPT, -UR6, UR5, URZ ;  /* 0x0000000506057290 */ /* 0x000fe4000fffe1ff */
[----:B------:R-:W-:Y:S02]  /*1670*/  UIMAD UR46, UR7, UR14, UR46 ;  /* 0x0000000e072e72a4 */ /* 0x000fe4000f8e022e */
[----:B------:R-:W-:-:S12]  /*1680*/  UIMAD UR45, UR5, UR10, UR45 ;  /* 0x0000000a052d72a4 */ /* 0x000fd8000f8e022d */
.L_x_20:
[----:B------:R-:W-:Y:S01]  /*1690*/  UISETP.NE.AND UP0, UPT, UR20, 0x2, UPT ;  /* 0x000000021400788c */ /* 0x000fe2000bf05270 */
[----:B------:R-:W-:Y:S09]  /*16a0*/  BRA.U !UP6, `(.L_x_21) ;  /* 0x000000010e0c7547 */ /* 0x000ff2000b800000 */
[----:B------:R-:W-:Y:S01]  /*16b0*/  UCGABAR_WAIT ;  /* 0x0000000000007dc7 */ /* 0x000fe20008000000 */
[----:B------:R-:W-:Y:S01]  /*16c0*/  CCTL.IVALL ;  /* 0x00000000ff00798f */ /* 0x000fe20002000000 */
[----:B------:R-:W-:Y:S05]  /*16d0*/  BRA `(.L_x_22) ;  /* 0x0000000000047947 */ /* 0x000fea0003800000 */
.L_x_21:
[----:B------:R-:W-:Y:S06]  /*16e0*/  BAR.SYNC.DEFER_BLOCKING 0x0 ;  /* 0x0000000000007b1d */ /* 0x000fec0000010000 */
.L_x_22:
[----:B------:R-:W-:Y:S05]  /*16f0*/  BRA.U UP0, `(.L_x_23) ;  /* 0x0000001900287547 */ /* 0x000fea000b800000 */
[----:B------:R-:W2:Y:S01]  /*1700*/  LDCU UR7, c[0x0][0x38c] ;  /* 0x00007180ff0777ac */ /* 0x000ea20008000800 */
[----:B------:R-:W-:Y:S01]  /*1710*/  PLOP3.LUT P1, PT, PT, PT, UP3, 0x80, 0x8 ;  /* 0x000000000008781c */ /* 0x000fe20003f2f038 */
[----:B------:R-:W-:Y:S01]  /*1720*/  IMAD.MOV.U32 R12, RZ, RZ, 0x1 ;  /* 0x00000001ff0c7424 */ /* 0x000fe200078e00ff */
[----:B------:R-:W-:Y:S01]  /*1730*/  ISETP.EQ.OR P2, PT, R0, RZ, P3 ;  /* 0x000000ff0000720c */ /* 0x000fe20001f42670 */
[----:B------:R-:W-:Y:S01]  /*1740*/  UISETP.NE.AND UP1, UPT, UR20, URZ, UPT ;  /* 0x000000ff1400728c */ /* 0x000fe2000bf25270 */
[----:B------:R-:W-:Y:S01]  /*1750*/  PLOP3.LUT P1, PT, P1, PT, PT, 0x8, 0x80 ;  /* 0x000000000080781c */ /* 0x000fe20000f2e170 */
[----:B------:R-:W-:Y:S01]  /*1760*/  USEL UR26, URZ, 0x1, UP4 ;  /* 0x00000001ff1a7887 */ /* 0x000fe2000a000000 */
[----:B------:R-:W-:Y:S01]  /*1770*/  CS2R R10, SRZ ;  /* 0x00000000000a7805 */ /* 0x000fe2000001ff00 */
[----:B------:R-:W-:Y:S01]  /*1780*/  IMAD.MOV.U32 R9, RZ, RZ, RZ ;  /* 0x000000ffff097224 */ /* 0x000fe200078e00ff */
[----:B------:R-:W3:Y:S01]  /*1790*/  LDCU UR39, c[0x0][0x370] ;  /* 0x00006e00ff2777ac */ /* 0x000ee20008000800 */
[----:B------:R-:W-:Y:S01]  /*17a0*/  IMAD.MOV.U32 R8, RZ, RZ, 0x1 ;  /* 0x00000001ff087424 */ /* 0x000fe200078e00ff */
[----:B------:R-:W4:Y:S01]  /*17b0*/  LDCU.64 UR28, c[0x0][0x348] ;  /* 0x00006900ff1c77ac */ /* 0x000f220008000a00 */
[----:B------:R-:W-:-:S02]  /*17c0*/  USHF.R.U32.HI UR44, URZ, 0x6, UR4 ;  /* 0x00000006ff2c7899 */ /* 0x000fc40008011604 */
[----:B--2---:R-:W-:Y:S02]  /*17d0*/  UIADD3 UR6, UPT, UPT, UR7, 0x3f, URZ ;  /* 0x0000003f07067890 */ /* 0x004fe4000fffe0ff */
[----:B------:R-:W-:Y:S02]  /*17e0*/  UIADD3 UR48, UPT, UPT, UR7, 0x7e, URZ ;  /* 0x0000007e07307890 */ /* 0x000fe4000fffe0ff */
[----:B------:R-:W-:Y:S01]  /*17f0*/  USHF.R.S32.HI UR5, URZ, 0x1f, UR6 ;  /* 0x0000001fff057899 */ /* 0x000fe20008011406 */
[----:B------:R-:W2:Y:S03]  /*1800*/  LDCU UR38, c[0x0][0x374] ;  /* 0x00006e80ff2677ac */ /* 0x000ea60008000800 */
[----:B------:R-:W-:Y:S02]  /*1810*/  ULEA.HI UR5, UR5, UR6, URZ, 0x6 ;  /* 0x0000000605057291 */ /* 0x000fe4000f8f30ff */
[----:B------:R-:W-:-:S02]  /*1820*/  USEL UR26, UR26, 0x2, UP1 ;  /* 0x000000021a1a7887 */ /* 0x000fc40008800000 */
[----:B------:R-:W-:Y:S02]  /*1830*/  USHF.R.S32.HI UR41, URZ, 0x6, UR5 ;  /* 0x00000006ff297899 */ /* 0x000fe40008011405 */
[----:B------:R-:W-:Y:S02]  /*1840*/  UIADD3 UR5, UPT, UPT, UR7, -0x1, URZ ;  /* 0xffffffff07057890 */ /* 0x000fe4000fffe0ff */
[----:B------:R-:W-:Y:S02]  /*1850*/  UISETP.LT.U32.AND UP0, UPT, UR41, 0xe, UPT ;  /* 0x0000000e2900788c */ /* 0x000fe4000bf01070 */
[----:B------:R-:W-:Y:S02]  /*1860*/  UISETP.GE.U32.AND UP2, UPT, UR5, -0x7f, UPT ;  /* 0xffffff810500788c */ /* 0x000fe4000bf46070 */
[----:B------:R-:W-:Y:S01]  /*1870*/  USEL UR40, UR41, 0xe, UP0 ;  /* 0x0000000e29287887 */ /* 0x000fe20008000000 */
[----:B------:R-:W-:-:S03]  /*1880*/  UMOV UR6, URZ ;  /* 0x000000ff00067c82 */ /* 0x000fc60008000000 */
[----:B------:R-:W-:Y:S02]  /*1890*/  UIADD3 UR21, UPT, UPT, UR40, -0x1, URZ ;  /* 0xffffffff28157890 */ /* 0x000fe4000fffe0ff */
[----:B------:R-:W-:-:S03]  /*18a0*/  UIADD3 UR43, UPT, UPT, UR41, -UR40, URZ ;  /* 0x80000028292b7290 */ /* 0x000fc6000fffe0ff */
[----:B------:R-:W-:-:S04]  /*18b0*/  @UP2 UIADD3 UR21, UPT, UPT, UR40, URZ, URZ ;  /* 0x000000ff28152290 */ /* 0x000fc8000fffe0ff */
[----:B--234-:R-:W-:-:S12]  /*18c0*/  UIADD3 UR21, UPT, UPT, UR21, 0x1, URZ ;  /* 0x0000000115157890 */ /* 0x01cfd8000fffe0ff */
.L_x_43:
[----:B------:R-:W-:Y:S01]  /*18d0*/  UISETP.NE.AND UP0, UPT, UR47, URZ, UPT ;  /* 0x000000ff2f00728c */ /* 0x000fe2000bf05270 */
[----:B------:R-:W2:Y:S08]  /*18e0*/  S2UR UR47, SR_CgaCtaId ;  /* 0x00000000002f79c3 */ /* 0x000eb00000008800 */
[----:B-1----:R-:W-:Y:S05]  /*18f0*/  BRA.U UP0, `(.L_x_24) ;  /* 0x0000000100347547 */ /* 0x002fea000b800000 */
[----:B------:R-:W3:Y:S01]  /*1900*/  S2R R0, SR_CgaCtaId ;  /* 0x0000000000007919 */ /* 0x000ee20000008800 */
[----:B------:R-:W-:Y:S02]  /*1910*/  MOV R3, 0x400 ;  /* 0x0000040000037802 */ /* 0x000fe40000000f00 */
[----:B------:R-:W-:Y:S02]  /*1920*/  SHF.L.U32 R2, R8, 0x1f, RZ ;  /* 0x0000001f08027819 */ /* 0x000fe400000006ff */
[----:B---3--:R-:W-:-:S05]  /*1930*/  LEA R0, R0, R3, 0x18 ;  /* 0x0000000300007211 */ /* 0x008fca00078ec0ff */
[----:B------:R-:W-:-:S04]  /*1940*/  IMAD R3, R9, 0x8, R0 ;  /* 0x0000000809037824 */ /* 0x000fc800078e0200 */
[----:B------:R-:W3:Y:S02]  /*1950*/  SYNCS.PHASECHK.TRANS64.TRYWAIT P0, [R3+URZ+0x170], R2 ;  /* 0x00017002030075a7 */ /* 0x000ee400080011ff */
[----:B---3--:R-:W-:Y:S05]  /*1960*/  @!P0 BRA `(.L_x_25) ;  /* 0x0000006800e08947 */ /* 0x008fea0003800000 */
.L_x_117:
[----:B------:R-:W-:Y:S01]  /*1970*/  VIADD R9, R9, 0x1 ;  /* 0x0000000109097836 */ /* 0x000fe20000000000 */
[----:B------:R3:W-:Y:S04]  /*1980*/  SYNCS.ARRIVE.TRANS64.A1T0 RZ, [R3+URZ+0x160], RZ ;  /* 0x000160ff03ff79a7 */ /* 0x0007e800081000ff */
[----:B------:R-:W-:-:S04]  /*1990*/  ISETP.NE.AND P0, PT, R9, 0x2, PT ;  /* 0x000000020900780c */ /* 0x000fc80003f05270 */
[----:B------:R-:W-:Y:S02]  /*19a0*/  SEL R9, R9, RZ, P0 ;  /* 0x000000ff09097207 */ /* 0x000fe40000000000 */
[----:B---3--:R-:W-:-:S04]  /*19b0*/  SEL R3, RZ, 0x1, P0 ;  /* 0x00000001ff037807 */ /* 0x008fc80000000000 */
[----:B------:R-:W-:-:S07]  /*19c0*/  LOP3.LUT R8, R8, R3, RZ, 0x3c, !PT ;  /* 0x0000000308087212 */ /* 0x000fce00078e3cff */
.L_x_24:
[----:B------:R-:W-:Y:S01]  /*19d0*/  UMOV UR7, 0x400 ;  /* 0x0000040000077882 */ /* 0x000fe20000000000 */
[----:B------:R-:W-:Y:S01]  /*19e0*/  SHF.L.U32 R0, R12, 0x1f, RZ ;  /* 0x0000001f0c007819 */ /* 0x000fe200000006ff */
[----:B--2---:R-:W-:Y:S02]  /*19f0*/  ULEA UR7, UR47, UR7, 0x18 ;  /* 0x000000072f077291 */ /* 0x004fe4000f8ec0ff */
[----:B------:R-:W-:Y:S02]  /*1a00*/  UISETP.GE.U32.AND UP0, UPT, UR48, 0x7f, UPT ;  /* 0x0000007f3000788c */ /* 0x000fe4000bf06070 */
[----:B------:R-:W-:Y:S02]  /*1a10*/  ULEA UR5, UR6, UR7, 0x3 ;  /* 0x0000000706057291 */ /* 0x000fe4000f8e18ff */
[----:B------:R-:W-:Y:S02]  /*1a20*/  USHF.L.U32 UR35, UR45, 0x6, URZ ;  /* 0x000000062d237899 */ /* 0x000fe400080006ff */
[----:B------:R-:W-:Y:S01]  /*1a30*/  UIMAD UR11, UR46, 0xa0, UR44 ;  /* 0x000000a02e0b78a4 */ /* 0x000fe2000f8e022c */
[----:B------:R-:W-:-:S04]  /*1a40*/  UMOV UR14, URZ ;  /* 0x000000ff000e7c82 */ /* 0x000fc80008000000 */
[----:B------:R2:W3:Y:S01]  /*1a50*/  SYNCS.PHASECHK.TRANS64.TRYWAIT P0, [UR5+0x70], R0 ;  /* 0x00007000ff0075a7 */ /* 0x0004e20008001105 */
[----:B------:R-:W-:Y:S06]  /*1a60*/  BRA.U !UP0, `(.L_x_26) ;  /* 0x0000000108bc7547 */ /* 0x000fec000b800000 */
[----:B------:R-:W-:Y:S01]  /*1a70*/  UMOV UR13, URZ ;  /* 0x000000ff000d7c82 */ /* 0x000fe20008000000 */
[----:B------:R-:W-:-:S05]  /*1a80*/  UMOV UR5, UR6 ;  /* 0x0000000600057c82 */ /* 0x000fca0008000000 */
.L_x_32:
[----:B---3--:R-:W-:Y:S01]  /*1a90*/  @!P3 MOV R2, 0x3800 ;  /* 0x000038000002b802 */ /* 0x008fe20000000f00 */
[----:B------:R-:W-:Y:S01]  /*1aa0*/  ULEA UR33, UR5, UR7, 0x3 ;  /* 0x0000000705217291 */ /* 0x000fe2000f8e18ff */
[----:B-1-34-:R-:W-:Y:S11]  /*1ab0*/  @P0 BRA `(.L_x_27) ;  /* 0x00000000000c0947 */ /* 0x01aff60003800000 */
[----:B------:R-:W-:Y:S04]  /*1ac0*/  SHF.L.U32 R3, R12, 0x1f, RZ ;  /* 0x0000001f0c037819 */ /* 0x000fe800000006ff */
[----:B------:R-:W3:Y:S02]  /*1ad0*/  SYNCS.PHASECHK.TRANS64.TRYWAIT P0, [UR33+0x70], R3 ;  /* 0x00007003ff0075a7 */ /* 0x000ee40008001121 */
[----:B---3--:R-:W-:Y:S05]  /*1ae0*/  @!P0 BRA `(.L_x_28) ;  /* 0x0000006800948947 */ /* 0x008fea0003800000 */
.L_x_27:
[----:B------:R3:W-:Y:S01]  /*1af0*/  @!P3 SYNCS.ARRIVE.TRANS64 RZ, [UR33], R2 ;  /* 0x00000002ffffb9a7 */ /* 0x0007e20008000021 */
[----:B------:R-:W-:Y:S04]  /*1b00*/  ULOP3.LUT UR6, UR26, 0x2, URZ, 0xfc, !UPT ;  /* 0x000000021a067892 */ /* 0x000fe8000f8efcff */
[----:B------:R-:W-:Y:S09]  /*1b10*/  UISETP.NE.AND UP0, UPT, UR6, 0x2, UPT ;  /* 0x000000020600788c */ /* 0x000ff2000bf05270 */
[----:B------:R-:W-:Y:S05]  /*1b20*/  BRA.U UP0, `(.L_x_29) ;  /* 0x0000000100047547 */ /* 0x000fea000b800000 */
[----:B-1----:R-:W-:Y:S05]  /*1b30*/  BPT.TRAP 0x1 ;  /* 0x000000040000795c */ /* 0x002fea0000300000 */
.L_x_29:
[----:B------:R-:W-:Y:S04]  /*1b40*/  BSSY.RECONVERGENT B0, `(.L_x_30) ;  /* 0x0000003000007945 */ /* 0x000fe80003800200 */
[----:B------:R-:W-:Y:S05]  /*1b50*/  @P2 BRA `(.L_x_31) ;  /* 0x0000000000042947 */ /* 0x000fea0003800000 */
[----:B-1----:R-:W-:Y:S05]  /*1b60*/  BPT.TRAP 0x1 ;  /* 0x000000040000795c */ /* 0x002fea0000300000 */
.L_x_31:
[----:B-1----:R-:W-:Y:S05]  /*1b70*/  BSYNC.RECONVERGENT B0 ;  /* 0x0000000000007941 */ /* 0x002fea0003800200 */
.L_x_30:
[----:B------:R-:W-:Y:S02]  /*1b80*/  UIADD3 UR6, UPT, UPT, UR5, 0x1, URZ ;  /* 0x0000000105067890 */ /* 0x000fe4000fffe0ff */
[----:B------:R-:W-:Y:S02]  /*1b90*/  UIADD3 UR16, UP1, UPT, UR28, 0x80, URZ ;  /* 0x000000801c107890 */ /* 0x000fe4000ff3e0ff */
[----:B------:R-:W-:Y:S02]  /*1ba0*/  UISETP.NE.AND UP0, UPT, UR6, 0xe, UPT ;  /* 0x0000000e0600788c */ /* 0x000fe4000bf05270 */
[----:B------:R-:W-:Y:S02]  /*1bb0*/  ULEA UR32, UR5, UR7, 0xc ;  /* 0x0000000705207291 */ /* 0x000fe4000f8e60ff */
[----:B------:R-:W-:Y:S02]  /*1bc0*/  USEL UR9, URZ, 0x1, UP0 ;  /* 0x00000001ff097887 */ /* 0x000fe40008000000 */
[----:B------:R-:W-:Y:S02]  /*1bd0*/  USEL UR6, UR6, URZ, UP0 ;  /* 0x000000ff06067287 */ /* 0x000fe40008000000 */
[----:B------:R-:W-:Y:S02]  /*1be0*/  USHF.L.U32 UR34, UR13, 0x6, URZ ;  /* 0x000000060d227899 */ /* 0x000fe400080006ff */
[----:B------:R-:W-:Y:S01]  /*1bf0*/  ULEA UR8, UR6, UR7, 0x3 ;  /* 0x0000000706087291 */ /* 0x000fe2000f8e18ff */
[----:B------:R-:W-:Y:S01]  /*1c00*/  LOP3.LUT R12, R12, UR9, RZ, 0x3c, !PT ;  /* 0x000000090c0c7c12 */ /* 0x000fe2000f8e3cff */
[----:B------:R-:W-:Y:S02]  /*1c10*/  UIADD3.X UR17, UPT, UPT, URZ, UR29, URZ, UP1, !UPT ;  /* 0x0000001dff117290 */ /* 0x000fe40008ffe4ff */
[----:B------:R-:W-:Y:S01]  /*1c20*/  UIADD3 UR32, UPT, UPT, UR32, 0x5300, URZ ;  /* 0x0000530020207890 */ /* 0x000fe2000fffe0ff */
[----:B--2---:R-:W-:Y:S01]  /*1c30*/  SHF.L.U32 R0, R12, 0x1f, RZ ;  /* 0x0000001f0c007819 */ /* 0x004fe200000006ff */
[----:B------:R-:W-:Y:S02]  /*1c40*/  UIADD3 UR14, UP0, UPT, UR28, 0x180, URZ ;  /* 0x000001801c0e7890 */ /* 0x000fe4000ff1e0ff */
[----:B------:R-:W-:Y:S01]  /*1c50*/  UIADD3 UR13, UPT, UPT, UR13, 0x1, URZ ;  /* 0x000000010d0d7890 */ /* 0x000fe2000fffe0ff */
[----:B------:R4:W1:Y:S01]  /*1c60*/  SYNCS.PHASECHK.TRANS64.TRYWAIT P0, [UR8+0x70], R0 ;  /* 0x00007000ff0075a7 */ /* 0x0008620008001108 */
[----:B------:R-:W-:Y:S01]  /*1c70*/  UIMAD UR8, UR5, 0x2800, UR4 ;  /* 0x00002800050878a4 */ /* 0x000fe2000f8e0204 */
[----:B------:R-:W-:Y:S01]  /*1c80*/  UMOV UR18, 0x0 ;  /* 0x0000000000127882 */ /* 0x000fe20000000000 */
[----:B------:R-:W-:Y:S02]  /*1c90*/  UMOV UR19, 0x10000000 ;  /* 0x1000000000137882 */ /* 0x000fe40000000000 */
[----:B------:R-:W-:Y:S01]  /*1ca0*/  UIADD3 UR8, UPT, UPT, UR7, 0x13300, UR8 ;  /* 0x0001330007087890 */ /* 0x000fe2000fffe008 */
[----:B------:R-:W-:Y:S01]  /*1cb0*/  UTMALDG.3D [UR32], [UR16], desc[UR18] ;  /* 0x00001220100075b4 */ /* 0x000fe20008011000 */
[----:B------:R-:W-:Y:S02]  /*1cc0*/  UIADD3.X UR15, UPT, UPT, URZ, UR29, URZ, UP0, !UPT ;  /* 0x0000001dff0f7290 */ /* 0x000fe400087fe4ff */
[----:B------:R-:W-:Y:S01]  /*1cd0*/  UISETP.NE.AND UP0, UPT, UR13, UR21, UPT ;  /* 0x000000150d00728c */ /* 0x000fe2000bf05270 */
[----:B------:R-:W-:Y:S01]  /*1ce0*/  UMOV UR5, 0x30000 ;  /* 0x0003000000057882 */ /* 0x000fe20000000000 */
[----:B------:R-:W-:Y:S01]  /*1cf0*/  UMOV UR12, UR36 ;  /* 0x00000024000c7c82 */ /* 0x000fe20008000000 */
[----:B------:R-:W-:Y:S01]  /*1d00*/  UMOV UR9, UR33 ;  /* 0x0000002100097c82 */ /* 0x000fe20008000000 */
[----:B------:R-:W-:Y:S03]  /*1d10*/  UMOV UR10, UR34 ;  /* 0x00000022000a7c82 */ /* 0x000fe60008000000 */
[----:B------:R2:W-:Y:S02]  /*1d20*/  UTMALDG.3D.MULTICAST [UR8], [UR14], UR5, desc[UR18] ;  /* 0x000012080e0073b4 */ /* 0x0005e40008011805 */
[----:B--2---:R-:W-:Y:S01]  /*1d30*/  UMOV UR14, UR21 ;  /* 0x00000015000e7c82 */ /* 0x004fe20008000000 */
[----:B------:R-:W-:Y:S01]  /*1d40*/  UMOV UR5, UR6 ;  /* 0x0000000600057c82 */ /* 0x000fe20008000000 */
[----:B------:R-:W-:Y:S05]  /*1d50*/  BRA.U UP0, `(.L_x_32) ;  /* 0xfffffffd004c7547 */ /* 0x000fea000b83ffff */
.L_x_26:
[----:B------:R-:W-:Y:S01]  /*1d60*/  ULEA UR5, UR6, UR7, 0x3 ;  /* 0x0000000706057291 */ /* 0x000fe2000f8e18ff */
[----:B--2-4-:R-:W-:Y:S01]  /*1d70*/  SHF.L.U32 R0, R12, 0x1f, RZ ;  /* 0x0000001f0c007819 */ /* 0x014fe200000006ff */
[----:B------:R-:W-:Y:S01]  /*1d80*/  @!P1 SYNCS.ARRIVE.TRANS64.A1T0 RZ, [UR7+0xf8], RZ ;  /* 0x0000f8ffffff99a7 */ /* 0x000fe20008100007 */
[----:B------:R-:W-:-:S06]  /*1d90*/  UISETP.GT.AND UP0, UPT, UR41, UR40, UPT ;  /* 0x000000282900728c */ /* 0x000fcc000bf04270 */
[----:B-1-3--:R1:W2:Y:S03]  /*1da0*/  SYNCS.PHASECHK.TRANS64.TRYWAIT P0, [UR5+0x70], R0 ;  /* 0x00007000ff0075a7 */ /* 0x00a2a60008001105 */
[----:B------:R-:W-:Y:S05]  /*1db0*/  BRA.U !UP0, `(.L_x_33) ;  /* 0x0000000108c07547 */ /* 0x000fea000b800000 */
[----:B------:R-:W-:Y:S01]  /*1dc0*/  UIADD3 UR13, UPT, UPT, UR43, UR14, URZ ;  /* 0x0000000e2b0d7290 */ /* 0x000fe2000fffe0ff */
[----:B------:R-:W-:-:S11]  /*1dd0*/  UMOV UR5, UR6 ;  /* 0x0000000600057c82 */ /* 0x000fd60008000000 */
.L_x_39:
[----:B--2---:R-:W-:Y:S01]  /*1de0*/  @!P3 MOV R2, 0x3800 ;  /* 0x000038000002b802 */ /* 0x004fe20000000f00 */
[----:B------:R-:W-:Y:S01]  /*1df0*/  ULEA UR17, UR5, UR7, 0x3 ;  /* 0x0000000705117291 */ /* 0x000fe2000f8e18ff */
[----:B--234-:R-:W-:Y:S11]  /*1e00*/  @P0 BRA `(.L_x_34) ;  /* 0x00000000000c0947 */ /* 0x01cff60003800000 */
[----:B------:R-:W-:Y:S04]  /*1e10*/  SHF.L.U32 R3, R12, 0x1f, RZ ;  /* 0x0000001f0c037819 */ /* 0x000fe800000006ff */
[----:B------:R-:W2:Y:S02]  /*1e20*/  SYNCS.PHASECHK.TRANS64.TRYWAIT P0, [UR17+0x70], R3 ;  /* 0x00007003ff0075a7 */ /* 0x000ea40008001111 */
[----:B--2---:R-:W-:Y:S05]  /*1e30*/  @!P0 BRA `(.L_x_35) ;  /* 0x0000006400d88947 */ /* 0x004fea0003800000 */
.L_x_34:
[----:B------:R2:W-:Y:S01]  /*1e40*/  @!P3 SYNCS.ARRIVE.TRANS64 RZ, [UR17], R2 ;  /* 0x00000002ffffb9a7 */ /* 0x0005e20008000011 */
[----:B------:R-:W-:Y:S04]  /*1e50*/  ULOP3.LUT UR6, UR26, 0x2, URZ, 0xfc, !UPT ;  /* 0x000000021a067892 */ /* 0x000fe8000f8efcff */
[----:B------:R-:W-:Y:S09]  /*1e60*/  UISETP.NE.AND UP0, UPT, UR6, 0x2, UPT ;  /* 0x000000020600788c */ /* 0x000ff2000bf05270 */
[----:B------:R-:W-:Y:S05]  /*1e70*/  BRA.U UP0, `(.L_x_36) ;  /* 0x0000000100047547 */ /* 0x000fea000b800000 */
[----:B------:R-:W-:Y:S05]  /*1e80*/  BPT.TRAP 0x1 ;  /* 0x000000040000795c */ /* 0x000fea0000300000 */
.L_x_36:
[----:B------:R-:W-:Y:S04]  /*1e90*/  BSSY.RECONVERGENT B0, `(.L_x_37) ;  /* 0x0000003000007945 */ /* 0x000fe80003800200 */
[----:B------:R-:W-:Y:S05]  /*1ea0*/  @P2 BRA `(.L_x_38) ;  /* 0x0000000000042947 */ /* 0x000fea0003800000 */
[----:B------:R-:W-:Y:S05]  /*1eb0*/  BPT.TRAP 0x1 ;  /* 0x000000040000795c */ /* 0x000fea0000300000 */
.L_x_38:
[----:B------:R-:W-:Y:S05]  /*1ec0*/  BSYNC.RECONVERGENT B0 ;  /* 0x0000000000007941 */ /* 0x000fea0003800200 */
.L_x_37:
[----:B------:R-:W-:Y:S02]  /*1ed0*/  UIADD3 UR6, UPT, UPT, UR5, 0x1, URZ ;  /* 0x0000000105067890 */ /* 0x000fe4000fffe0ff */
[----:B------:R-:W-:Y:S02]  /*1ee0*/  ULEA UR16, UR5, UR7, 0xc ;  /* 0x0000000705107291 */ /* 0x000fe4000f8e60ff */
[----:B------:R-:W-:Y:S02]  /*1ef0*/  UISETP.NE.AND UP0, UPT, UR6, 0xe, UPT ;  /* 0x0000000e0600788c */ /* 0x000fe4000bf05270 */
[----:B------:R-:W-:Y:S02]  /*1f00*/  UIADD3 UR24, UP1, UPT, UR28, 0x80, URZ ;  /* 0x000000801c187890 */ /* 0x000fe4000ff3e0ff */
[----:B------:R-:W-:Y:S02]  /*1f10*/  USEL UR9, URZ, 0x1, UP0 ;  /* 0x00000001ff097887 */ /* 0x000fe40008000000 */
[----:B------:R-:W-:Y:S02]  /*1f20*/  USEL UR6, UR6, URZ, UP0 ;  /* 0x000000ff06067287 */ /* 0x000fe40008000000 */
[----:B------:R-:W-:Y:S02]  /*1f30*/  USHF.L.U32 UR18, UR14, 0x6, URZ ;  /* 0x000000060e127899 */ /* 0x000fe400080006ff */
[----:B------:R-:W-:Y:S01]  /*1f40*/  ULEA UR8, UR6, UR7, 0x3 ;  /* 0x0000000706087291 */ /* 0x000fe2000f8e18ff */
[----:B------:R-:W-:Y:S01]  /*1f50*/  LOP3.LUT R12, R12, UR9, RZ, 0x3c, !PT ;  /* 0x000000090c0c7c12 */ /* 0x000fe2000f8e3cff */
[----:B------:R-:W-:Y:S02]  /*1f60*/  UIADD3 UR16, UPT, UPT, UR16, 0x5300, URZ ;  /* 0x0000530010107890 */ /* 0x000fe4000fffe0ff */
[----:B------:R-:W-:Y:S01]  /*1f70*/  UIADD3.X UR25, UPT, UPT, URZ, UR29, URZ, UP1, !UPT ;  /* 0x0000001dff197290 */ /* 0x000fe20008ffe4ff */
[----:B-1----:R-:W-:Y:S01]  /*1f80*/  SHF.L.U32 R0, R12, 0x1f, RZ ;  /* 0x0000001f0c007819 */ /* 0x002fe200000006ff */
[----:B------:R-:W-:Y:S02]  /*1f90*/  UIADD3 UR22, UP0, UPT, UR28, 0x180, URZ ;  /* 0x000001801c167890 */ /* 0x000fe4000ff1e0ff */
[----:B------:R-:W-:Y:S01]  /*1fa0*/  UIADD3 UR14, UPT, UPT, UR14, 0x1, URZ ;  /* 0x000000010e0e7890 */ /* 0x000fe2000fffe0ff */
[----:B------:R3:W4:Y:S01]  /*1fb0*/  SYNCS.PHASECHK.TRANS64.TRYWAIT P0, [UR8+0x70], R0 ;  /* 0x00007000ff0075a7 */ /* 0x0007220008001108 */
[----:B------:R-:W-:Y:S01]  /*1fc0*/  UIMAD UR8, UR5, 0x2800, UR4 ;  /* 0x00002800050878a4 */ /* 0x000fe2000f8e0204 */
[----:B------:R-:W-:Y:S01]  /*1fd0*/  UMOV UR30, 0x0 ;  /* 0x00000000001e7882 */ /* 0x000fe20000000000 */
[----:B------:R-:W-:Y:S01]  /*1fe0*/  UMOV UR31, 0x10000000 ;  /* 0x10000000001f7882 */ /* 0x000fe20000000000 */
[----:B------:R-:W-:Y:S01]  /*1ff0*/  UMOV UR19, UR35 ;  /* 0x0000002300137c82 */ /* 0x000fe20008000000 */
[----:B------:R-:W-:Y:S01]  /*2000*/  UMOV UR20, UR36 ;  /* 0x0000002400147c82 */ /* 0x000fe20008000000 */
[----:B------:R-:W-:Y:S01]  /*2010*/  UIADD3 UR8, UPT, UPT, UR7, 0x13300, UR8 ;  /* 0x0001330007087890 */ /* 0x000fe2000fffe008 */
[----:B------:R-:W-:Y:S01]  /*2020*/  UTMALDG.3D [UR16], [UR24], desc[UR30] ;  /* 0x00001e10180075b4 */ /* 0x000fe20008011000 */
[----:B------:R-:W-:Y:S01]  /*2030*/  UIADD3.X UR23, UPT, UPT, URZ, UR29, URZ, UP0, !UPT ;  /* 0x0000001dff177290 */ /* 0x000fe200087fe4ff */
[----:B------:R-:W-:Y:S01]  /*2040*/  UMOV UR5, 0x30000 ;  /* 0x0003000000057882 */ /* 0x000fe20000000000 */
[----:B------:R-:W-:Y:S01]  /*2050*/  UMOV UR12, UR36 ;  /* 0x00000024000c7c82 */ /* 0x000fe20008000000 */
[----:B------:R-:W-:Y:S01]  /*2060*/  UMOV UR9, UR17 ;  /* 0x0000001100097c82 */ /* 0x000fe20008000000 */
[----:B------:R-:W-:Y:S01]  /*2070*/  UMOV UR10, UR18 ;  /* 0x00000012000a7c82 */ /* 0x000fe20008000000 */
[----:B------:R-:W-:Y:S04]  /*2080*/  UISETP.NE.AND UP0, UPT, UR14, UR13, UPT ;  /* 0x0000000d0e00728c */ /* 0x000fe8000bf05270 */
[----:B------:R1:W-:Y:S02]  /*2090*/  UTMALDG.3D.MULTICAST [UR8], [UR22], UR5, desc[UR30] ;  /* 0x00001e08160073b4 */ /* 0x0003e40008011805 */
[----:B-1----:R-:W-:Y:S03]  /*20a0*/  UMOV UR5, UR6 ;  /* 0x0000000600057c82 */ /* 0x002fe60008000000 */
[----:B------:R-:W-:Y:S05]  /*20b0*/  BRA.U UP0, `(.L_x_39) ;  /* 0xfffffffd00487547 */ /* 0x000fea000b83ffff */
.L_x_33:
[C---:B------:R-:W-:Y:S01]  /*20c0*/  LEA R3, R11.reuse, UR7, 0x3 ;  /* 0x000000070b037c11 */ /* 0x040fe2000f8e18ff */
[----:B------:R-:W-:Y:S01]  /*20d0*/  NOP ;  /* 0x0000000000007918 */ /* 0x000fe20000000000 */
[----:B-1-3--:R-:W-:Y:S02]  /*20e0*/  SHF.L.U32 R0, R10, 0x1f, RZ ;  /* 0x0000001f0a007819 */ /* 0x00afe400000006ff */
[----:B------:R-:W-:Y:S02]  /*20f0*/  LEA R5, R11, UR7, 0x4 ;  /* 0x000000070b057c11 */ /* 0x000fe4000f8e20ff */
[----:B--2-4-:R-:W1:Y:S02]  /*2100*/  SYNCS.PHASECHK.TRANS64.TRYWAIT P0, [R3+URZ+0x100], R0 ;  /* 0x00010000030075a7 */ /* 0x014e6400080011ff */
[----:B-1----:R-:W-:Y:S05]  /*2110*/  @!P0 BRA `(.L_x_40) ;  /* 0x0000006400388947 */ /* 0x002fea0003800000 */
.L_x_120:
[----:B------:R-:W2:Y:S01]  /*2120*/  LDS.128 R4, [R5+0x190] ;  /* 0x0001900005047984 */ /* 0x000ea20000000c00 */
[----:B------:R-:W-:Y:S01]  /*2130*/  UISETP.GE.AND UP0, UPT, UR42, 0x1, UPT ;  /* 0x000000012a00788c */ /* 0x000fe2000bf06270 */
[----:B------:R-:W-:Y:S01]  /*2140*/  @!PT LDS RZ, [RZ] ;  /* 0x00000000fffff984 */ /* 0x000fe20000000800 */
[----:B------:R-:W-:Y:S01]  /*2150*/  @!PT LDS RZ, [RZ] ;  /* 0x00000000fffff984 */ /* 0x000fe20000000800 */
[----:B------:R-:W-:Y:S01]  /*2160*/  @!PT LDS RZ, [RZ] ;  /* 0x00000000fffff984 */ /* 0x000fe20000000800 */
[----:B------:R-:W-:Y:S01]  /*2170*/  @!PT LDS RZ, [RZ] ;  /* 0x00000000fffff984 */ /* 0x000fe20000000800 */
[----:B------:R3:W-:Y:S06]  /*2180*/  MEMBAR.ALL.CTA ;  /* 0x0000000000007992 */ /* 0x0007ec0000008000 */
[----:B---3--:R-:W3:Y:S01]  /*2190*/  FENCE.VIEW.ASYNC.S ;  /* 0x00000000000073c6 */ /* 0x008ee20000000000 */
[----:B--2---:R-:W-:-:S13]  /*21a0*/  LOP3.LUT P0, RZ, R6, 0x1, RZ, 0xc0, !PT ;  /* 0x0000000106ff7812 */ /* 0x004fda000780c0ff */
[----:B---3--:R-:W-:Y:S01]  /*21b0*/  VOTEU.ANY UP1, P0 ;  /* 0x0000000000ff7886 */ /* 0x008fe20000020100 */
[----:B------:R-:W-:-:S13]  /*21c0*/  PLOP3.LUT P0, PT, PT, PT, UP1, 0x80, 0x8 ;  /* 0x000000000008781c */ /* 0x000fda0003f0f018 */
[----:B-1----:R-:W-:Y:S02]  /*21d0*/  @P0 LOP3.LUT R0, R5, 0xffff, RZ, 0xc0, !PT ;  /* 0x0000ffff05000812 */ /* 0x002fe400078ec0ff */
[----:B------:R-:W-:Y:S02]  /*21e0*/  @P0 MOV R2, R4 ;  /* 0x0000000400020202 */ /* 0x000fe40000000f00 */
[----:B------:R-:W-:Y:S01]  /*21f0*/  @P0 R2UR UR8, R0 ;  /* 0x00000000000802ca */ /* 0x000fe200000e0000 */
[----:B------:R-:W-:Y:S01]  /*2200*/  VIADD R0, R3, 0x110 ;  /* 0x0000011003007836 */ /* 0x000fe20000000000 */
[----:B------:R-:W-:Y:S02]  /*2210*/  @P0 SHF.R.U32.HI R4, RZ, 0x10, R5 ;  /* 0x00000010ff040819 */ /* 0x000fe40000011605 */
[----:B------:R-:W-:Y:S02]  /*2220*/  @P0 R2UR UR9, R2 ;  /* 0x00000000020902ca */ /* 0x000fe400000e0000 */
[----:B------:R-:W-:-:S02]  /*2230*/  PRMT R0, RZ, 0x654, R0 ;  /* 0x00000654ff007816 */ /* 0x000fc40000000000 */
[----:B------:R-:W-:Y:S02]  /*2240*/  @P0 R2UR UR5, R4 ;  /* 0x00000000040502ca */ /* 0x000fe400000e0000 */
[----:B------:R1:W-:Y:S03]  /*2250*/  SYNCS.ARRIVE.TRANS64.RED.A1T0 RZ, [R0+URZ], RZ ;  /* 0x000000ff00ff79a7 */ /* 0x0003e600081004ff */
[----:B------:R-:W-:-:S04]  /*2260*/  @UP1 UMOV UR27, UR8 ;  /* 0x00000008001b1c82 */ /* 0x000fc80008000000 */
[----:B------:R-:W-:-:S04]  /*2270*/  @UP1 UMOV UR37, UR9 ;  /* 0x0000000900251c82 */ /* 0x000fc80008000000 */
[----:B------:R-:W-:Y:S01]  /*2280*/  @UP1 UMOV UR36, UR5 ;  /* 0x0000000500241c82 */ /* 0x000fe20008000000 */
[----:B------:R-:W-:Y:S05]  /*2290*/  BRA.U !UP0, `(.L_x_41) ;  /* 0x0000000108d47547 */ /* 0x000fea000b800000 */
[----:B------:R-:W2:Y:S01]  /*22a0*/  LDCU.128 UR12, c[0x0][0xb10] ;  /* 0x00016200ff0c77ac */ /* 0x000ea20008000c00 */
[----:B------:R-:W3:Y:S01]  /*22b0*/  LDCU UR24, c[0x0][0xb20] ;  /* 0x00016400ff1877ac */ /* 0x000ee20008000800 */
[----:B------:R-:W4:Y:S01]  /*22c0*/  LDCU UR20, c[0x0][0xb0c] ;  /* 0x00016180ff1477ac */ /* 0x000f220008000800 */
[----:B------:R-:W1:Y:S01]  /*22d0*/  LDCU.64 UR10, c[0x0][0xb28] ;  /* 0x00016500ff0a77ac */ /* 0x000e620008000a00 */
[----:B------:R-:W-:Y:S02]  /*22e0*/  UISETP.NE.AND UP3, UPT, UR42, 0x1, UPT ;  /* 0x000000012a00788c */ /* 0x000fe4000bf65270 */
[----:B--2---:R-:W-:Y:S02]  /*22f0*/  UIMAD.WIDE.U32 UR16, UR38, UR15, URZ ;  /* 0x0000000f261072a5 */ /* 0x004fe4000f8e00ff */
[----:B------:R-:W-:Y:S02]  /*2300*/  UIMAD.WIDE.U32 UR8, UR39, UR12, URZ ;  /* 0x0000000c270872a5 */ /* 0x000fe4000f8e00ff */
[----:B------:R-:W-:-:S02]  /*2310*/  UISETP.NE.AND UP0, UPT, UR14, 0x1, UPT ;  /* 0x000000010e00788c */ /* 0x000fc4000bf05270 */
[----:B------:R-:W-:Y:S01]  /*2320*/  UIMAD.WIDE.U32 UR22, UR27, UR15, URZ ;  /* 0x0000000f1b1672a5 */ /* 0x000fe2000f8e00ff */
[----:B------:R-:W-:Y:S02]  /*2330*/  UMOV UR16, UR17 ;  /* 0x0000001100107c82 */ /* 0x000fe40008000000 */
[----:B------:R-:W-:Y:S01]  /*2340*/  UMOV UR8, UR9 ;  /* 0x0000000900087c82 */ /* 0x000fe20008000000 */
[----:B---3--:R-:W-:Y:S02]  /*2350*/  USHF.R.U32.HI UR16, URZ, UR24, UR16 ;  /* 0x00000018ff107299 */ /* 0x008fe40008011610 */
[----:B------:R-:W-:Y:S02]  /*2360*/  USHF.R.U32.HI UR9, URZ, UR13, UR8 ;  /* 0x0000000dff097299 */ /* 0x000fe40008011608 */
[----:B----4-:R-:W-:Y:S02]  /*2370*/  UISETP.NE.AND UP2, UPT, UR20, 0x1, UPT ;  /* 0x000000011400788c */ /* 0x010fe4000bf45270 */
[----:B------:R-:W-:-:S02]  /*2380*/  USEL UR8, UR38, UR16, !UP0 ;  /* 0x0000001026087287 */ /* 0x000fc4000c000000 */
[----:B------:R-:W-:Y:S02]  /*2390*/  USEL UR9, UR39, UR9, !UP2 ;  /* 0x0000000927097287 */ /* 0x000fe4000d000000 */
[----:B-1----:R-:W-:Y:S01]  /*23a0*/  UIMAD.WIDE.U32 UR16, UR8, UR10, URZ ;  /* 0x0000000a081072a5 */ /* 0x002fe2000f8e00ff */
[----:B------:R-:W-:Y:S01]  /*23b0*/  UMOV UR5, UR23 ;  /* 0x0000001700057c82 */ /* 0x000fe20008000000 */
[----:B------:R-:W-:Y:S02]  /*23c0*/  UIMAD.WIDE.U32 UR18, UR37, UR12, URZ ;  /* 0x0000000c251272a5 */ /* 0x000fe4000f8e00ff */
[----:B------:R-:W-:-:S03]  /*23d0*/  UIMAD.WIDE.U32 UR22, UR9, UR10, URZ ;  /* 0x0000000a091672a5 */ /* 0x000fc6000f8e00ff */
[----:B------:R-:W-:Y:S01]  /*23e0*/  UMOV UR16, UR17 ;  /* 0x0000001100107c82 */ /* 0x000fe20008000000 */
[----:B------:R-:W-:Y:S02]  /*23f0*/  USHF.R.U32.HI UR5, URZ, UR24, UR5 ;  /* 0x00000018ff057299 */ /* 0x000fe40008011605 */
[----:B------:R-:W-:Y:S01]  /*2400*/  @UP3 USHF.R.U32.HI UR8, URZ, UR11, UR16 ;  /* 0x0000000bff083299 */ /* 0x000fe20008011610 */
[----:B------:R-:W-:Y:S01]  /*2410*/  UMOV UR18, UR19 ;  /* 0x0000001300127c82 */ /* 0x000fe20008000000 */
[----:B------:R-:W-:Y:S01]  /*2420*/  UMOV UR22, UR23 ;  /* 0x0000001700167c82 */ /* 0x000fe20008000000 */
[----:B------:R-:W-:Y:S02]  /*2430*/  USHF.R.U32.HI UR13, URZ, UR13, UR18 ;  /* 0x0000000dff0d7299 */ /* 0x000fe40008011612 */
[----:B------:R-:W-:Y:S02]  /*2440*/  USEL UR5, UR27, UR5, !UP0 ;  /* 0x000000051b057287 */ /* 0x000fe4000c000000 */
[----:B------:R-:W-:-:S02]  /*2450*/  @UP3 USHF.R.U32.HI UR9, URZ, UR11, UR22 ;  /* 0x0000000bff093299 */ /* 0x000fc40008011616 */
[----:B------:R-:W-:Y:S02]  /*2460*/  UIMAD UR12, UR42, UR8, URZ ;  /* 0x000000082a0c72a4 */ /* 0x000fe4000f8e02ff */
[----:B------:R-:W-:Y:S02]  /*2470*/  USEL UR8, UR37, UR13, !UP2 ;  /* 0x0000000d25087287 */ /* 0x000fe4000d000000 */
[----:B------:R-:W-:Y:S02]  /*2480*/  UIMAD UR15, UR42, UR9, URZ ;  /* 0x000000092a0f72a4 */ /* 0x000fe4000f8e02ff */
[----:B------:R-:W-:Y:S02]  /*2490*/  UISETP.GE.AND UP0, UPT, UR5, UR12, UPT ;  /* 0x0000000c0500728c */ /* 0x000fe4000bf06270 */
[----:B------:R-:W-:Y:S02]  /*24a0*/  UIMAD.WIDE.U32 UR12, UR5, UR10, URZ ;  /* 0x0000000a050c72a5 */ /* 0x000fe4000f8e00ff */
[----:B------:R-:W-:-:S02]  /*24b0*/  UISETP.GE.OR UP0, UPT, UR8, UR15, UP0 ;  /* 0x0000000f0800728c */ /* 0x000fc40008706670 */
[----:B------:R-:W-:Y:S02]  /*24c0*/  UIMAD.WIDE.U32 UR16, UR8, UR10, URZ ;  /* 0x0000000a081072a5 */ /* 0x000fe4000f8e00ff */
[----:B------:R-:W-:Y:S01]  /*24d0*/  UIADD3 UR15, UPT, UPT, -UR8, URZ, URZ ;  /* 0x000000ff080f7290 */ /* 0x000fe2000fffe1ff */
[----:B------:R-:W-:Y:S01]  /*24e0*/  UMOV UR12, UR13 ;  /* 0x0000000d000c7c82 */ /* 0x000fe20008000000 */
[----:B------:R-:W-:Y:S02]  /*24f0*/  UIADD3 UR13, UPT, UPT, -UR5, URZ, URZ ;  /* 0x000000ff050d7290 */ /* 0x000fe4000fffe1ff */
[----:B------:R-:W-:-:S03]  /*2500*/  USHF.R.U32.HI UR12, URZ, UR11, UR12 ;  /* 0x0000000bff0c7299 */ /* 0x000fc6000801160c */
[----:B------:R-:W-:Y:S01]  /*2510*/  @!UP0 UMOV UR10, UR17 ;  /* 0x00000011000a8c82 */ /* 0x000fe20008000000 */
[----:B------:R-:W-:Y:S02]  /*2520*/  UIMAD UR13, UR14, UR13, UR27 ;  /* 0x0000000d0e0d72a4 */ /* 0x000fe4000f8e021b */
[----:B------:R-:W-:Y:S02]  /*2530*/  USEL UR12, UR5, UR12, !UP3 ;  /* 0x0000000c050c7287 */ /* 0x000fe4000d800000 */
[----:B------:R-:W-:Y:S02]  /*2540*/  @!UP0 USHF.R.U32.HI UR10, URZ, UR11, UR10 ;  /* 0x0000000bff0a8299 */ /* 0x000fe4000801160a */
[----:B------:R-:W-:Y:S02]  /*2550*/  UIADD3 UR11, UPT, UPT, -UR12, URZ, URZ ;  /* 0x000000ff0c0b7290 */ /* 0x000fe4000fffe1ff */
[----:B------:R-:W-:Y:S02]  /*2560*/  @!UP0 USEL UR10, UR8, UR10, !UP3 ;  /* 0x0000000a080a8287 */ /* 0x000fe4000d800000 */
[----:B------:R-:W-:-:S02]  /*2570*/  UIMAD UR11, UR42, UR11, UR5 ;  /* 0x0000000b2a0b72a4 */ /* 0x000fc4000f8e0205 */
[----:B------:R-:W-:Y:S02]  /*2580*/  @!UP0 UIADD3 UR12, UPT, UPT, UR12, -UR10, URZ ;  /* 0x8000000a0c0c8290 */ /* 0x000fe4000fffe0ff */
[----:B------:R-:W-:Y:S02]  /*2590*/  @!UP0 UIMAD UR10, UR11, UR9, UR10 ;  /* 0x000000090b0a82a4 */ /* 0x000fe4000f8e020a */
[----:B------:R-:W-:Y:S02]  /*25a0*/  @!UP0 UIMAD UR5, UR42, UR12, UR8 ;  /* 0x0000000c2a0582a4 */ /* 0x000fe4000f8e0208 */
[----:B------:R-:W-:Y:S02]  /*25b0*/  UIMAD UR9, UR20, UR15, UR37 ;  /* 0x0000000f140972a4 */ /* 0x000fe4000f8e0225 */
[----:B------:R-:W-:Y:S01]  /*25c0*/  UIMAD UR27, UR5, UR14, UR13 ;  /* 0x0000000e051b72a4 */ /* 0x000fe2000f8e020d */
[----:B------:R-:W-:Y:S02]  /*25d0*/  @!UP0 UMOV UR8, UR10 ;  /* 0x0000000a00088c82 */ /* 0x000fe40008000000 */
[----:B------:R-:W-:-:S12]  /*25e0*/  UIMAD UR37, UR8, UR20, UR9 ;  /* 0x00000014082572a4 */ /* 0x000fd8000f8e0209 */
.L_x_41:
[----:B------:R-:W2:Y:S02]  /*25f0*/  LDCU UR5, c[0x0][0xb30] ;  /* 0x00016600ff0577ac */ /* 0x000ea40008000800 */
[----:B--2---:R-:W-:-:S09]  /*2600*/  UISETP.NE.AND UP0, UPT, UR5, 0x1, UPT ;  /* 0x000000010500788c */ /* 0x004fd2000bf05270 */
[----:B------:R-:W-:Y:S05]  /*2610*/  BRA.U UP0, `(.L_x_42) ;  /* 0x0000000100447547 */ /* 0x000fea000b800000 */
[----:B------:R-:W2:Y:S01]  /*2620*/  LDCU.128 UR12, c[0x0][0xb10] ;  /* 0x00016200ff0c77ac */ /* 0x000ea20008000c00 */
[----:B------:R-:W3:Y:S01]  /*2630*/  LDCU UR16, c[0x0][0xb0c] ;  /* 0x00016180ff1077ac */ /* 0x000ee20008000800 */
[----:B------:R-:W4:Y:S01]  /*2640*/  LDCU UR17, c[0x0][0xb20] ;  /* 0x00016400ff1177ac */ /* 0x000f220008000800 */
[----:B--2---:R-:W-:Y:S02]  /*2650*/  UIMAD.WIDE.U32 UR10, UR37, UR12, URZ ;  /* 0x0000000c250a72a5 */ /* 0x004fe4000f8e00ff */
[----:B------:R-:W-:Y:S02]  /*2660*/  UIMAD.WIDE.U32 UR8, UR27, UR15, URZ ;  /* 0x0000000f1b0872a5 */ /* 0x000fe4000f8e00ff */
[----:B---3--:R-:W-:Y:S02]  /*2670*/  UISETP.NE.AND UP2, UPT, UR16, 0x1, UPT ;  /* 0x000000011000788c */ /* 0x008fe4000bf45270 */
[----:B------:R-:W-:Y:S01]  /*2680*/  UISETP.NE.AND UP0, UPT, UR14, 0x1, UPT ;  /* 0x000000010e00788c */ /* 0x000fe2000bf05270 */
[----:B------:R-:W-:-:S02]  /*2690*/  UMOV UR10, UR11 ;  /* 0x0000000b000a7c82 */ /* 0x000fc40008000000 */
[----:B------:R-:W-:Y:S01]  /*26a0*/  UMOV UR5, UR9 ;  /* 0x0000000900057c82 */ /* 0x000fe20008000000 */
[----:B------:R-:W-:Y:S02]  /*26b0*/  USHF.R.U32.HI UR13, URZ, UR13, UR10 ;  /* 0x0000000dff0d7299 */ /* 0x000fe4000801160a */
[----:B----4-:R-:W-:Y:S02]  /*26c0*/  USHF.R.U32.HI UR5, URZ, UR17, UR5 ;  /* 0x00000011ff057299 */ /* 0x010fe40008011605 */
[----:B------:R-:W-:Y:S02]  /*26d0*/  USEL UR8, UR37, UR13, !UP2 ;  /* 0x0000000d25087287 */ /* 0x000fe4000d000000 */
[----:B------:R-:W-:-:S04]  /*26e0*/  USEL UR5, UR27, UR5, !UP0 ;  /* 0x000000051b057287 */ /* 0x000fc8000c000000 */
[----:B------:R-:W-:Y:S02]  /*26f0*/  UIADD3 UR9, UPT, UPT, UR8, -UR5, URZ ;  /* 0x8000000508097290 */ /* 0x000fe4000fffe0ff */
[----:B------:R-:W-:Y:S02]  /*2700*/  UIADD3 UR5, UPT, UPT, -UR8, UR5, URZ ;  /* 0x0000000508057290 */ /* 0x000fe4000fffe1ff */
[----:B------:R-:W-:Y:S02]  /*2710*/  UIMAD UR27, UR9, UR14, UR27 ;  /* 0x0000000e091b72a4 */ /* 0x000fe4000f8e021b */
[----:B------:R-:W-:-:S12]  /*2720*/  UIMAD UR37, UR5, UR16, UR37 ;  /* 0x00000010052572a4 */ /* 0x000fd8000f8e0225 */
.L_x_42:
[----:B------:R-:W-:Y:S01]  /*2730*/  VIADD R11, R11, 0x1 ;  /* 0x000000010b0b7836 */ /* 0x000fe20000000000 */
[----:B------:R-:W-:Y:S01]  /*2740*/  PLOP3.LUT P1, PT, PT, PT, PT, 0x80, 0x8 ;  /* 0x000000000008781c */ /* 0x000fe20003f2f070 */
[----:B------:R-:W-:Y:S02]  /*2750*/  UIADD3 UR45, UPT, UPT, UR37, UR60, URZ ;  /* 0x0000003c252d7290 */ /* 0x000fe4000fffe0ff */
[----:B------:R-:W-:Y:S01]  /*2760*/  UIADD3 UR46, UPT, UPT, UR27, UR57, URZ ;  /* 0x000000391b2e7290 */ /* 0x000fe2000fffe0ff */
[----:B------:R-:W-:-:S04]  /*2770*/  ISETP.NE.AND P0, PT, R11, 0x2, PT ;  /* 0x000000020b00780c */ /* 0x000fc80003f05270 */
[----:B------:R-:W-:Y:S02]  /*2780*/  SEL R3, RZ, 0x1, P0 ;  /* 0x00000001ff037807 */ /* 0x000fe40000000000 */
[----:B------:R-:W-:Y:S02]  /*2790*/  SEL R11, R11, RZ, P0 ;  /* 0x000000ff0b0b7207 */ /* 0x000fe40000000000 */
[----:B------:R-:W-:Y:S01]  /*27a0*/  LOP3.LUT R10, R10, R3, RZ, 0x3c, !PT ;  /* 0x000000030a0a7212 */ /* 0x000fe200078e3cff */
[----:B------:R-:W-:Y:S06]  /*27b0*/  BRA.U UP1, `(.L_x_43) ;  /* 0xfffffff101447547 */ /* 0x000fec000b83ffff */
[----:B------:R-:W-:Y:S01]  /*27c0*/  UIADD3 UR7, UPT, UPT, UR7, 0x70, URZ ;  /* 0x0000007007077890 */ /* 0x000fe2000fffe0ff */
[----:B------:R-:W-:-:S03]  /*27d0*/  SHF.L.U32 R3, R12, 0x1f, RZ ;  /* 0x0000001f0c037819 */ /* 0x000fc600000006ff */
[----:B------:R-:W-:-:S09]  /*27e0*/  ULEA UR4, UR6, UR7, 0x3 ;  /* 0x0000000706047291 */ /* 0x000fd2000f8e18ff */
[----:B------:R-:W2:Y:S02]  /*27f0*/  SYNCS.PHASECHK.TRANS64.TRYWAIT P0, [UR4], R3 ;  /* 0x00000003ff0075a7 */ /* 0x000ea40008001104 */
[----:B--2---:R-:W-:Y:S05]  /*2800*/  @!P0 BRA `(.L_x_44) ;  /* 0x0000005c00908947 */ /* 0x004fea0003800000 */
.L_x_122:
[----:B------:R-:W-:-:S04]  /*2810*/  UIADD3 UR4, UPT, UPT, UR6, 0x1, URZ ;  /* 0x0000000106047890 */ /* 0x000fc8000fffe0ff */
[----:B------:R-:W-:-:S04]  /*2820*/  UISETP.NE.AND UP0, UPT, UR4, 0xe, UPT ;  /* 0x0000000e0400788c */ /* 0x000fc8000bf05270 */
[----:B------:R-:W-:Y:S02]  /*2830*/  USEL UR6, URZ, 0x1, UP0 ;  /* 0x00000001ff067887 */ /* 0x000fe40008000000 */
[----:B------:R-:W-:-:S04]  /*2840*/  USEL UR4, UR4, URZ, UP0 ;  /* 0x000000ff04047287 */ /* 0x000fc80008000000 */
[----:B------:R-:W-:Y:S01]  /*2850*/  ULEA UR5, UR4, UR7, 0x3 ;  /* 0x0000000704057291 */ /* 0x000fe2000f8e18ff */
[----:B------:R-:W-:-:S04]  /*2860*/  LOP3.LUT R2, R12, UR6, RZ, 0x3c, !PT ;  /* 0x000000060c027c12 */ /* 0x000fc8000f8e3cff */
[----:B-1----:R-:W-:-:S04]  /*2870*/  SHF.L.U32 R3, R2, 0x1f, RZ ;  /* 0x0000001f02037819 */ /* 0x002fc800000006ff */
[----:B------:R-:W1:Y:S02]  /*2880*/  SYNCS.PHASECHK.TRANS64.TRYWAIT P0, [UR5], R3 ;  /* 0x00000003ff0075a7 */ /* 0x000e640008001105 */
[----:B-1----:R-:W-:Y:S05]  /*2890*/  @!P0 BRA `(.L_x_45) ;  /* 0x0000005c00848947 */ /* 0x002fea0003800000 */
.L_x_124:
        /* <DEDUP_REMOVED lines=9> */
.L_x_126:
        /* <DEDUP_REMOVED lines=9> */
.L_x_128:
        /* <DEDUP_REMOVED lines=9> */
.L_x_130:
        /* <DEDUP_REMOVED lines=9> */
.L_x_132:
        /* <DEDUP_REMOVED lines=9> */
.L_x_134:
        /* <DEDUP_REMOVED lines=9> */
.L_x_136:
        /* <DEDUP_REMOVED lines=9> */
.L_x_138:
        /* <DEDUP_REMOVED lines=9> */
.L_x_140:
        /* <DEDUP_REMOVED lines=9> */
.L_x_142:
        /* <DEDUP_REMOVED lines=9> */
.L_x_144:
        /* <DEDUP_REMOVED lines=9> */
.L_x_146:
[----:B------:R-:W-:-:S04]  /*2ed0*/  UIADD3 UR4, UPT, UPT, UR4, 0x1, URZ ;  /* 0x0000000104047890 */ /* 0x000fc8000fffe0ff */
[----:B------:R-:W-:-:S04]  /*2ee0*/  UISETP.NE.AND UP0, UPT, UR4, 0xe, UPT ;  /* 0x0000000e0400788c */ /* 0x000fc8000bf05270 */
[----:B------:R-:W-:Y:S02]  /*2ef0*/  USEL UR5, URZ, 0x1, UP0 ;  /* 0x00000001ff057887 */ /* 0x000fe40008000000 */
[----:B------:R-:W-:-:S04]  /*2f00*/  USEL UR4, UR4, URZ, UP0 ;  /* 0x000000ff04047287 */ /* 0x000fc80008000000 */
[----:B------:R-:W-:Y:S01]  /*2f10*/  ULEA UR4, UR4, UR7, 0x3 ;  /* 0x0000000704047291 */ /* 0x000fe2000f8e18ff */
[----:B-1----:R-:W-:-:S04]  /*2f20*/  LOP3.LUT R3, R2, UR5, RZ, 0x3c, !PT ;  /* 0x0000000502037c12 */ /* 0x002fc8000f8e3cff */
[----:B------:R-:W-:Y:S01]  /*2f30*/  SHF.L.U32 R3, R3, 0x1f, RZ ;  /* 0x0000001f03037819 */ /* 0x000fe200000006ff */
[----:B------:R-:W-:-:S07]  /*2f40*/  IMAD.U32 R0, RZ, RZ, UR4 ;  /* 0x00000004ff007e24 */ /* 0x000fce000f8e00ff */
.L_x_57:
[----:B-1----:R1:W2:Y:S02]  /*2f50*/  SYNCS.PHASECHK.TRANS64.TRYWAIT P0, [R0+URZ], R3 ;  /* 0x00000003000075a7 */ /* 0x0022a400080011ff */
[----:B--2---:R-:W-:Y:S05]  /*2f60*/  @!P0 NANOSLEEP.SYNCS 0x989680 ;  /* 0x009896800000895d */ /* 0x004fea0003900000 */
[----:B------:R-:W2:Y:S02]  /*2f70*/  @!P0 SYNCS.PHASECHK.TRANS64 P0, [R0+URZ], R3 ;  /* 0x00000003000085a7 */ /* 0x000ea400080010ff */
[----:B--2---:R-:W-:Y:S05]  /*2f80*/  @P0 EXIT ;  /* 0x000000000000094d */ /* 0x004fea0003800000 */
[----:B------:R-:W-:Y:S05]  /*2f90*/  BRA `(.L_x_57) ;  /* 0xfffffffc00ec7947 */ /* 0x000fea000383ffff */
.L_x_23:
[----:B------:R-:W-:-:S04]  /*2fa0*/  UISETP.NE.AND UP0, UPT, UR47, URZ, UPT ;  /* 0x000000ff2f00728c */ /* 0x000fc8000bf05270 */
[----:B------:R-:W-:-:S09]  /*2fb0*/  UISETP.NE.OR UP0, UPT, UR20, 0x1, UP0 ;  /* 0x000000011400788c */ /* 0x000fd20008705670 */
[----:B------:R-:W-:Y:S05]  /*2fc0*/  BRA.U UP0, `(.L_x_58) ;  /* 0x0000000500487547 */ /* 0x000fea000b800000 */
[----:B------:R-:W-:Y:S01]  /*2fd0*/  ISETP.GE.U32.AND P2, PT, R0, 0x2, PT ;  /* 0x000000020000780c */ /* 0x000fe20003f46070 */
[----:B------:R-:W-:Y:S01]  /*2fe0*/  IMAD.MOV.U32 R12, RZ, RZ, 0x1 ;  /* 0x00000001ff0c7424 */ /* 0x000fe200078e00ff */
[----:B------:R-:W-:Y:S02]  /*2ff0*/  CS2R R10, SRZ ;  /* 0x00000000000a7805 */ /* 0x000fe4000001ff00 */
[----:B------:R-:W-:Y:S01]  /*3000*/  CS2R R8, SRZ ;  /* 0x0000000000087805 */ /* 0x000fe2000001ff00 */
[----:B------:R-:W-:Y:S01]  /*3010*/  UMOV UR6, 0x400 ;  /* 0x0000040000067882 */ /* 0x000fe20000000000 */
[----:B------:R-:W-:Y:S01]  /*3020*/  UMOV UR5, URZ ;  /* 0x000000ff00057c82 */ /* 0x000fe20008000000 */
[----:B------:R-:W-:-:S12]  /*3030*/  ULEA UR6, UR47, UR6, 0x18 ;  /* 0x000000062f067291 */ /* 0x000fd8000f8ec0ff */
.L_x_62:
[----:B------:R-:W-:Y:S02]  /*3040*/  LEA R2, R8, UR6, 0x3 ;  /* 0x0000000608027c11 */ /* 0x000fe4000f8e18ff */
[----:B------:R-:W-:-:S03]  /*3050*/  SHF.L.U32 R5, R9, 0x1f, RZ ;  /* 0x0000001f09057819 */ /* 0x000fc600000006ff */
[----:B------:R-:W-:Y:S01]  /*3060*/  VIADD R4, R2, 0x170 ;  /* 0x0000017002047836 */ /* 0x000fe20000000000 */
[----:B------:R-:W2:Y:S02]  /*3070*/  SYNCS.PHASECHK.TRANS64.TRYWAIT P0, [R2+URZ+0x160], R5 ;  /* 0x00016005020075a7 */ /* 0x000ea400080011ff */
[----:B--2---:R-:W-:Y:S05]  /*3080*/  @!P0 BRA `(.L_x_59) ;  /* 0x0000005800a88947 */ /* 0x004fea0003800000 */
.L_x_147:
[----:B------:R-:W-:Y:S01]  /*3090*/  ULEA UR4, UR5, UR6, 0x3 ;  /* 0x0000000605047291 */ /* 0x000fe2000f8e18ff */
[----:B------:R-:W-:Y:S02]  /*30a0*/  PRMT R4, RZ, 0x654, R4 ;  /* 0x00000654ff047816 */ /* 0x000fe40000000004 */
[----:B--2---:R-:W-:Y:S01]  /*30b0*/  SHF.L.U32 R5, R12, 0x1f, RZ ;  /* 0x0000001f0c057819 */ /* 0x004fe200000006ff */
[----:B------:R-:W-:Y:S01]  /*30c0*/  UIADD3 UR7, UPT, UPT, UR4, 0x100, URZ ;  /* 0x0000010004077890 */ /* 0x000fe2000fffe0ff */
[----:B------:R2:W-:Y:S05]  /*30d0*/  SYNCS.ARRIVE.TRANS64.RED.A1T0 RZ, [R4+URZ], RZ ;  /* 0x000000ff04ff79a7 */ /* 0x0005ea00081004ff */
[----:B------:R-:W-:Y:S01]  /*30e0*/  IMAD.U32 R7, RZ, RZ, UR7 ;  /* 0x00000007ff077e24 */ /* 0x000fe2000f8e00ff */
[----:B------:R-:W3:Y:S04]  /*30f0*/  SYNCS.PHASECHK.TRANS64.TRYWAIT P0, [UR4+0x110], R5 ;  /* 0x00011005ff0075a7 */ /* 0x000ee80008001104 */
[----:B------:R-:W-:Y:S01]  /*3100*/  PRMT R6, R0, 0x654, R7 ;  /* 0x0000065400067816 */ /* 0x000fe20000000007 */
[----:B--2---:R-:W-:Y:S01]  /*3110*/  @!P2 IMAD.MOV.U32 R4, RZ, RZ, 0x10 ;  /* 0x00000010ff04a424 */ /* 0x004fe200078e00ff */
[----:B---3--:R-:W-:Y:S06]  /*3120*/  @!P0 BRA `(.L_x_60) ;  /* 0x0000005800948947 */ /* 0x008fec0003800000 */
.L_x_149:
[----:B------:R-:W-:Y:S01]  /*3130*/  ULEA UR8, UR5, UR6, 0x4 ;  /* 0x0000000605087291 */ /* 0x000fe2000f8e20ff */
[----:B------:R-:W-:Y:S01]  /*3140*/  SEL R3, R6, R3, !P2 ;  /* 0x0000000306037207 */ /* 0x000fe20005000000 */
[----:B------:R-:W-:Y:S01]  /*3150*/  UIADD3 UR9, UPT, UPT, UR4, 0x100, URZ ;  /* 0x0000010004097890 */ /* 0x000fe2000fffe0ff */
[----:B--2---:R-:W-:Y:S01]  /*3160*/  LEA R2, R11, UR6, 0x3 ;  /* 0x000000060b027c11 */ /* 0x004fe2000f8e18ff */
[----:B------:R-:W-:Y:S01]  /*3170*/  UIADD3 UR8, UPT, UPT, UR8, 0x190, URZ ;  /* 0x0000019008087890 */ /* 0x000fe2000fffe0ff */
[----:B------:R-:W-:Y:S01]  /*3180*/  SHF.L.U32 R5, R10, 0x1f, RZ ;  /* 0x0000001f0a057819 */ /* 0x000fe200000006ff */
[----:B------:R2:W-:Y:S01]  /*3190*/  @!P2 SYNCS.ARRIVE.TRANS64.RED RZ, [R3+URZ], R4 ;  /* 0x0000000403ffa9a7 */ /* 0x0005e200080004ff */
[----:B------:R-:W-:Y:S01]  /*31a0*/  UIADD3 UR4, UPT, UPT, UR5, 0x1, URZ ;  /* 0x0000000105047890 */ /* 0x000fe2000fffe0ff */
[----:B------:R-:W-:-:S03]  /*31b0*/  VIADD R8, R8, 0x1 ;  /* 0x0000000108087836 */ /* 0x000fc60000000000 */
[----:B------:R-:W-:Y:S02]  /*31c0*/  UISETP.NE.AND UP0, UPT, UR4, 0x2, UPT ;  /* 0x000000020400788c */ /* 0x000fe4000bf05270 */
[----:B------:R-:W-:Y:S06]  /*31d0*/  UGETNEXTWORKID.BROADCAST [UR8], [UR9] ;  /* 0x00000000080073ca */ /* 0x000fec0008000100 */
[----:B------:R-:W-:Y:S01]  /*31e0*/  USEL UR7, URZ, 0x1, UP0 ;  /* 0x00000001ff077887 */ /* 0x000fe20008000000 */
[----:B------:R-:W-:Y:S01]  /*31f0*/  ISETP.NE.AND P0, PT, R8, 0x2, PT ;  /* 0x000000020800780c */ /* 0x000fe20003f05270 */
[----:B------:R-:W-:Y:S01]  /*3200*/  USEL UR5, UR4, URZ, UP0 ;  /* 0x000000ff04057287 */ /* 0x000fe20008000000 */
[----:B------:R-:W3:Y:S03]  /*3210*/  SYNCS.PHASECHK.TRANS64.TRYWAIT P1, [R2+URZ+0x100], R5 ;  /* 0x00010005020075a7 */ /* 0x000ee600080211ff */
[----:B------:R-:W-:Y:S01]  /*3220*/  LOP3.LUT R12, R12, UR7, RZ, 0x3c, !PT ;  /* 0x000000070c0c7c12 */ /* 0x000fe2000f8e3cff */
[----:B--23--:R-:W-:Y:S07]  /*3230*/  @!P1 BRA `(.L_x_61) ;  /* 0x0000005800689947 */ /* 0x00cfee0003800000 */
.L_x_150:
[C---:B------:R-:W-:Y:S01]  /*3240*/  LEA R4, R11.reuse, UR6, 0x4 ;  /* 0x000000060b047c11 */ /* 0x040fe2000f8e20ff */
[----:B--2---:R-:W-:Y:S01]  /*3250*/  VIADD R2, R2, 0x110 ;  /* 0x0000011002027836 */ /* 0x004fe20000000000 */
[----:B------:R-:W-:Y:S01]  /*3260*/  SEL R8, R8, RZ, P0 ;  /* 0x000000ff08087207 */ /* 0x000fe20000000000 */
[----:B------:R-:W-:-:S03]  /*3270*/  VIADD R11, R11, 0x1 ;  /* 0x000000010b0b7836 */ /* 0x000fc60000000000 */
[----:B------:R-:W2:Y:S01]  /*3280*/  LDS.128 R4, [R4+0x190] ;  /* 0x0001900004047984 */ /* 0x000ea20000000c00 */
[----:B------:R-:W-:Y:S02]  /*3290*/  PRMT R2, RZ, 0x654, R2 ;  /* 0x00000654ff027816 */ /* 0x000fe40000000002 */
[C---:B------:R-:W-:Y:S01]  /*32a0*/  ISETP.NE.AND P1, PT, R11.reuse, 0x2, PT ;  /* 0x000000020b00780c */ /* 0x040fe20003f25270 */
[----:B------:R-:W-:Y:S01]  /*32b0*/  @!PT LDS RZ, [RZ] ;  /* 0x00000000fffff984 */ /* 0x000fe20000000800 */
[----:B------:R-:W-:Y:S01]  /*32c0*/  @!PT LDS RZ, [RZ] ;  /* 0x00000000fffff984 */ /* 0x000fe20000000800 */
[----:B------:R-:W-:Y:S01]  /*32d0*/  @!PT LDS RZ, [RZ] ;  /* 0x00000000fffff984 */ /* 0x000fe20000000800 */
[----:B------:R-:W-:Y:S01]  /*32e0*/  @!PT LDS RZ, [RZ] ;  /* 0x00000000fffff984 */ /* 0x000fe20000000800 */
[----:B------:R3:W-:Y:S06]  /*32f0*/  MEMBAR.ALL.CTA ;  /* 0x0000000000007992 */ /* 0x0007ec0000008000 */
[----:B---3--:R-:W3:Y:S01]  /*3300*/  FENCE.VIEW.ASYNC.S ;  /* 0x00000000000073c6 */ /* 0x008ee20000000000 */
[----:B------:R-:W-:Y:S01]  /*3310*/  SEL R11, R11, RZ, P1 ;  /* 0x000000ff0b0b7207 */ /* 0x000fe20000800000 */
[----:B---3--:R3:W-:Y:S01]  /*3320*/  SYNCS.ARRIVE.TRANS64.RED.A1T0 RZ, [R2+URZ], RZ ;  /* 0x000000ff02ff79a7 */ /* 0x0087e200081004ff */
[----:B--2---:R-:W-:-:S02]  /*3330*/  LOP3.LUT P3, RZ, R6, 0x1, RZ, 0xc0, !PT ;  /* 0x0000000106ff7812 */ /* 0x004fc4000786c0ff */
[----:B------:R-:W-:-:S04]  /*3340*/  SEL R5, RZ, 0x1, P1 ;  /* 0x00000001ff057807 */ /* 0x000fc80000800000 */
[----:B------:R-:W-:Y:S02]  /*3350*/  LOP3.LUT R10, R10, R5, RZ, 0x3c, !PT ;  /* 0x000000050a0a7212 */ /* 0x000fe400078e3cff */
[----:B---3--:R-:W-:-:S04]  /*3360*/  SEL R2, RZ, 0x1, P0 ;  /* 0x00000001ff027807 */ /* 0x008fc80000000000 */
[----:B------:R-:W-:Y:S01]  /*3370*/  LOP3.LUT R9, R9, R2, RZ, 0x3c, !PT ;  /* 0x0000000209097212 */ /* 0x000fe200078e3cff */
[----:B------:R-:W-:Y:S06]  /*3380*/  @P3 BRA `(.L_x_62) ;  /* 0xfffffffc002c3947 */ /* 0x000fec000383ffff */
[----:B------:R-:W-:Y:S01]  /*3390*/  ULEA UR4, UR5, UR6, 0x3 ;  /* 0x0000000605047291 */ /* 0x000fe2000f8e18ff */
[----:B------:R-:W-:-:S08]  /*33a0*/  SHF.L.U32 R3, R12, 0x1f, RZ ;  /* 0x0000001f0c037819 */ /* 0x000fd000000006ff */
[----:B------:R-:W2:Y:S02]  /*33b0*/  SYNCS.PHASECHK.TRANS64 P0, [UR4+0x110], R3 ;  /* 0x00011003ff0075a7 */ /* 0x000ea40008001004 */
[----:B--2---:R-:W-:Y:S05]  /*33c0*/  @P0 BRA `(.L_x_63) ;  /* 0x0000000000080947 */ /* 0x004fea0003800000 */
[----:B------:R-:W2:Y:S02]  /*33d0*/  SYNCS.PHASECHK.TRANS64.TRYWAIT P0, [UR4+0x110], R3 ;  /* 0x00011003ff0075a7 */ /* 0x000ea40008001104 */
[----:B--2---:R-:W-:Y:S05]  /*33e0*/  @!P0 BRA `(.L_x_64) ;  /* 0x0000005800108947 */ /* 0x004fea0003800000 */
.L_x_63:
[----:B------:R-:W-:-:S04]  /*33f0*/  UIADD3 UR7, UPT, UPT, UR5, 0x1, URZ ;  /* 0x0000000105077890 */ /* 0x000fc8000fffe0ff */
[----:B------:R-:W-:-:S04]  /*3400*/  UISETP.NE.AND UP0, UPT, UR7, 0x2, UPT ;  /* 0x000000020700788c */ /* 0x000fc8000bf05270 */
[----:B------:R-:W-:Y:S02]  /*3410*/  USEL UR8, URZ, 0x1, UP0 ;  /* 0x00000001ff087887 */ /* 0x000fe40008000000 */
[----:B------:R-:W-:-:S04]  /*3420*/  USEL UR7, UR7, URZ, UP0 ;  /* 0x000000ff07077287 */ /* 0x000fc80008000000 */
[----:B------:R-:W-:Y:S01]  /*3430*/  ULEA UR7, UR7, UR6, 0x3 ;  /* 0x0000000607077291 */ /* 0x000fe2000f8e18ff */
[----:B--2---:R-:W-:-:S04]  /*3440*/  LOP3.LUT R3, R12, UR8, RZ, 0x3c, !PT ;  /* 0x000000080c037c12 */ /* 0x004fc8000f8e3cff */
[----:B------:R-:W-:-:S04]  /*3450*/  SHF.L.U32 R0, R3, 0x1f, RZ ;  /* 0x0000001f03007819 */ /* 0x000fc800000006ff */
[----:B------:R-:W2:Y:S02]  /*3460*/  SYNCS.PHASECHK.TRANS64 P0, [UR7+0x110], R0 ;  /* 0x00011000ff0075a7 */ /* 0x000ea40008001007 */
[----:B-12---:R-:W-:Y:S05]  /*3470*/  @P0 EXIT ;  /* 0x000000000000094d */ /* 0x006fea0003800000 */
[----:B------:R-:W-:Y:S02]  /*3480*/  SHF.L.U32 R3, R3, 0x1f, RZ ;  /* 0x0000001f03037819 */ /* 0x000fe400000006ff */
[----:B------:R-:W-:-:S07]  /*3490*/  MOV R0, UR7 ;  /* 0x0000000700007c02 */ /* 0x000fce0008000f00 */
.L_x_65:
[----:B-1----:R1:W2:Y:S02]  /*34a0*/  SYNCS.PHASECHK.TRANS64.TRYWAIT P0, [R0+URZ+0x110], R3 ;  /* 0x00011003000075a7 */ /* 0x0022a400080011ff */
[----:B--2---:R-:W-:Y:S05]  /*34b0*/  @!P0 NANOSLEEP.SYNCS 0x989680 ;  /* 0x009896800000895d */ /* 0x004fea0003900000 */
[----:B------:R-:W2:Y:S02]  /*34c0*/  @!P0 SYNCS.PHASECHK.TRANS64 P0, [R0+URZ+0x110], R3 ;  /* 0x00011003000085a7 */ /* 0x000ea400080010ff */
[----:B--2---:R-:W-:Y:S05]  /*34d0*/  @P0 EXIT ;  /* 0x000000000000094d */ /* 0x004fea0003800000 */
[----:B------:R-:W-:Y:S05]  /*34e0*/  BRA `(.L_x_65) ;  /* 0xfffffffc00ec7947 */ /* 0x000fea000383ffff */
.L_x_58:
[----:B------:R-:W-:Y:S05]  /*34f0*/  BRA.U UP5, `(.L_x_66) ;  /* 0x0000000d05987547 */ /* 0x000fea000b800000 */
[----:B------:R-:W-:Y:S01]  /*3500*/  UMOV UR4, 0x40 ;  /* 0x0000004000047882 */ /* 0x000fe20000000000 */
[----:B------:R-:W-:Y:S01]  /*3510*/  NOP ;  /* 0x0000000000007918 */ /* 0x000fe20000000000 */
[----:B------:R-:W-:Y:S01]  /*3520*/  ULEA UR5, UR47, UR4, 0x18 ;  /* 0x000000042f057291 */ /* 0x000fe2000f8ec0ff */
[----:B------:R-:W-:Y:S02]  /*3530*/  UMOV UR6, 0x400 ;  /* 0x0000040000067882 */ /* 0x000fe40000000000 */
[----:B------:R-:W-:-:S06]  /*3540*/  ULEA UR6, UR47, UR6, 0x18 ;  /* 0x000000062f067291 */ /* 0x000fcc000f8ec0ff */
[----:B------:R-:W2:Y:S02]  /*3550*/  LDS.U8 R0, [UR5+0x1c] ;  /* 0x00001c05ff007984 */ /* 0x000ea40008000000 */
[----:B--2---:R-:W-:-:S13]  /*3560*/  ISETP.NE.AND P0, PT, R0, RZ, PT ;  /* 0x000000ff0000720c */ /* 0x004fda0003f05270 */
[----:B------:R-:W-:Y:S05]  /*3570*/  @P0 BRA `(.L_x_67) ;  /* 0x0000000000580947 */ /* 0x000fea0003800000 */
[----:B------:R-:W-:-:S13]  /*3580*/  ELECT P0, URZ, PT ;  /* 0x0000000000ff782f */ /* 0x000fda0003800000 */
[----:B------:R-:W-:Y:S05]  /*3590*/  @!P0 BRA `(.L_x_68) ;  /* 0x0000000000608947 */ /* 0x000fea0003800000 */
[----:B------:R-:W-:Y:S01]  /*35a0*/  UMOV UR4, 0x10 ;  /* 0x0000001000047882 */ /* 0x000fe20000000000 */
[----:B------:R-:W-:Y:S01]  /*35b0*/  HFMA2 R0, -RZ, RZ, 0, 5.9604644775390625e-08 ;  /* 0x00000001ff007431 */ /* 0x000fe200000001ff */
[----:B------:R-:W-:-:S03]  /*35c0*/  MOV R3, 0xffff ;  /* 0x0000ffff00037802 */ /* 0x000fc60000000f00 */
[----:B------:R-:W-:Y:S04]  /*35d0*/  DEPBAR.LE SB2, 0x36 ;  /* 0x0000ad800000791a */ /* 0x000fe80000000000 */
[----:B------:R-:W2:Y:S02]  /*35e0*/  UTCATOMSWS.FIND_AND_SET.ALIGN UP0, UR4, UR4 ;  /* 0x00000004000475e3 */ /* 0x000ea40008000800 */
[----:B--2---:R-:W-:Y:S01]  /*35f0*/  MOV R4, UR4 ;  /* 0x0000000400047c02 */ /* 0x004fe20008000f00 */
[----:B------:R-:W-:Y:S06]  /*3600*/  BRA.U UP0, `(.L_x_69) ;  /* 0x0000000100187547 */ /* 0x000fec000b800000 */
.L_x_70:
[----:B------:R-:W-:Y:S05]  /*3610*/  NANOSLEEP 0x64 ;  /* 0x000000640000795d */ /* 0x000fea0003800000 */
[----:B------:R-:W-:-:S05]  /*3620*/  UMOV UR4, 0x10 ;  /* 0x0000001000047882 */ /* 0x000fca0000000000 */
[----:B------:R-:W-:Y:S04]  /*3630*/  DEPBAR.LE SB2, 0x36 ;  /* 0x0000ad800000791a */ /* 0x000fe80000000000 */
[----:B------:R-:W2:Y:S02]  /*3640*/  UTCATOMSWS.FIND_AND_SET.ALIGN UP0, UR4, UR4 ;  /* 0x00000004000475e3 */ /* 0x000ea40008000800 */
[----:B--2---:R-:W-:Y:S01]  /*3650*/  MOV R4, UR4 ;  /* 0x0000000400047c02 */ /* 0x004fe20008000f00 */
[----:B------:R-:W-:Y:S05]  /*3660*/  BRA.U !UP0, `(.L_x_70) ;  /* 0xfffffffd08e87547 */ /* 0x000fea000b83ffff */
.L_x_69:
[-C--:B------:R-:W-:Y:S02]  /*3670*/  SHF.L.U32 R3, R3, R4.reuse, RZ ;  /* 0x0000000403037219 */ /* 0x080fe400000006ff */
[----:B------:R-:W-:Y:S01]  /*3680*/  SHF.L.U32 R0, R0, R4, RZ ;  /* 0x0000000400007219 */ /* 0x000fe200000006ff */
[----:B------:R-:W-:Y:S02]  /*3690*/  IMAD.SHL.U32 R4, R4, 0x20, RZ ;  /* 0x0000002004047824 */ /* 0x000fe400078e00ff */
[----:B------:R2:W-:Y:S04]  /*36a0*/  ATOMS.OR RZ, [UR5+0x14], R3 ;  /* 0x00001403ffff798c */ /* 0x0005e8000b000005 */
[----:B------:R2:W-:Y:S04]  /*36b0*/  ATOMS.OR RZ, [UR5+0x18], R0 ;  /* 0x00001800ffff798c */ /* 0x0005e8000b000005 */
[----:B------:R2:W-:Y:S01]  /*36c0*/  STS [UR6+0x1b0], R4 ;  /* 0x0001b004ff007988 */ /* 0x0005e20008000806 */
[----:B------:R-:W-:Y:S05]  /*36d0*/  BRA `(.L_x_68) ;  /* 0x0000000000107947 */ /* 0x000fea0003800000 */
.L_x_67:
[----:B------:R-:W-:Y:S02]  /*36e0*/  MOV R0, 0xffffffff ;  /* 0xffffffff00007802 */ /* 0x000fe40000000f00 */
[----:B------:R-:W-:-:S03]  /*36f0*/  MOV R4, 0x3720 ;  /* 0x0000372000047802 */ /* 0x000fc60000000f00 */
[----:B------:R2:W-:Y:S04]  /*3700*/  STS [UR6+0x1b0], R0 ;  /* 0x0001b000ff007988 */ /* 0x0005e80008000806 */
[----:B-12--5:R-:W-:Y:S05]  /*3710*/  CALL.REL.NOINC `($__internal_1_$__cuda_sm10x_tcgen05_guardrail_trap_phase_invalid_during_alloc) ;  /* 0x0000005800907944 */ /* 0x026fea0003c00000 */
.L_x_68:
[----:B------:R-:W-:Y:S05]  /*3720*/  WARPSYNC.ALL ;  /* 0x0000000000007948 */ /* 0x000fea0003800000 */
[----:B------:R-:W3:Y:S01]  /*3730*/  S2UR UR4, SR_CgaCtaId ;  /* 0x00000000000479c3 */ /* 0x000ee20000008800 */
[----:B------:R-:W-:Y:S01]  /*3740*/  UMOV UR18, 0x400 ;  /* 0x0000040000127882 */ /* 0x000fe20000000000 */
[----:B------:R-:W-:-:S06]  /*3750*/  NOP ;  /* 0x0000000000007918 */ /* 0x000fcc0000000000 */
[----:B------:R-:W-:Y:S06]  /*3760*/  BAR.ARV 0x6, 0xa0 ;  /* 0x0182800000007b1d */ /* 0x000fec0000002000 */
[----:B------:R-:W4:Y:S01]  /*3770*/  LDCU UR5, c[0x0][0x38c] ;  /* 0x00007180ff0577ac */ /* 0x000f220008000800 */
[----:B------:R-:W-:Y:S01]  /*3780*/  LOP3.LUT R2, R2, 0xffff, RZ, 0xc0, !PT ;  /* 0x0000ffff02027812 */ /* 0x000fe200078ec0ff */
[----:B------:R-:W-:Y:S01]  /*3790*/  IMAD.MOV.U32 R11, RZ, RZ, 0x1 ;  /* 0x00000001ff0b7424 */ /* 0x000fe200078e00ff */
[----:B------:R-:W-:Y:S01]  /*37a0*/  CS2R R8, SRZ ;  /* 0x0000000000087805 */ /* 0x000fe2000001ff00 */
[----:B------:R-:W1:Y:S01]  /*37b0*/  LDCU UR8, c[0x0][0x38c] ;  /* 0x00007180ff0877ac */ /* 0x000e620008000800 */
[----:B------:R-:W-:Y:S01]  /*37c0*/  R2UR UR20, R2 ;  /* 0x00000000021472ca */ /* 0x000fe200000e0000 */
[----:B------:R-:W-:Y:S01]  /*37d0*/  IMAD.MOV.U32 R10, RZ, RZ, RZ ;  /* 0x000000ffff0a7224 */ /* 0x000fe200078e00ff */
[----:B------:R-:W-:Y:S01]  /*37e0*/  UMOV UR22, URZ ;  /* 0x000000ff00167c82 */ /* 0x000fe20008000000 */
[----:B------:R-:W-:Y:S01]  /*37f0*/  UMOV UR14, URZ ;  /* 0x000000ff000e7c82 */ /* 0x000fe20008000000 */
[----:B---3--:R-:W-:Y:S01]  /*3800*/  ULEA UR18, UR4, UR18, 0x18 ;  /* 0x0000001204127291 */ /* 0x008fe2000f8ec0ff */
[----:B------:R-:W-:Y:S01]  /*3810*/  UMOV UR26, 0x0 ;  /* 0x00000000001a7882 */ /* 0x000fe20000000000 */
[----:B------:R-:W-:-:S02]  /*3820*/  UMOV UR27, 0x42804a0 ;  /* 0x042804a0001b7882 */ /* 0x000fc40000000000 */
[----:B------:R-:W-:Y:S02]  /*3830*/  UIADD3 UR6, UPT, UPT, UR18, 0x5300, URZ ;  /* 0x0000530012067890 */ /* 0x000fe4000fffe0ff */
[----:B------:R-:W-:Y:S02]  /*3840*/  UIADD3 UR7, UPT, UPT, UR18, 0x13300, URZ ;  /* 0x0001330012077890 */ /* 0x000fe4000fffe0ff */
[----:B----4-:R-:W-:Y:S01]  /*3850*/  UIADD3 UR5, UPT, UPT, UR5, 0x3f, URZ ;  /* 0x0000003f05057890 */ /* 0x010fe2000fffe0ff */
[----:B--2---:R-:W2:Y:S01]  /*3860*/  LDS R0, [UR18+0x1b0] ;  /* 0x0001b012ff007984 */ /* 0x004ea20008000800 */
[----:B------:R-:W-:Y:S02]  /*3870*/  USHF.R.U32.HI UR6, URZ, 0x4, UR6 ;  /* 0x00000004ff067899 */ /* 0x000fe40008011606 */
[----:B------:R-:W-:Y:S02]  /*3880*/  USHF.R.S32.HI UR4, URZ, 0x1f, UR5 ;  /* 0x0000001fff047899 */ /* 0x000fe40008011405 */
[----:B------:R-:W-:-:S02]  /*3890*/  ULOP3.LUT UR6, UR6, 0x3fff, URZ, 0xc0, !UPT ;  /* 0x00003fff06067892 */ /* 0x000fc4000f8ec0ff */
[----:B------:R-:W-:Y:S02]  /*38a0*/  ULEA.HI UR4, UR4, UR5, URZ, 0x6 ;  /* 0x0000000504047291 */ /* 0x000fe4000f8f30ff */
[----:B------:R-:W-:Y:S02]  /*38b0*/  USHF.R.U32.HI UR5, URZ, 0x4, UR7 ;  /* 0x00000004ff057899 */ /* 0x000fe40008011607 */
[----:B------:R-:W-:Y:S02]  /*38c0*/  USHF.R.S32.HI UR28, URZ, 0x6, UR4 ;  /* 0x00000006ff1c7899 */ /* 0x000fe40008011404 */
[----:B------:R-:W-:Y:S02]  /*38d0*/  ULOP3.LUT UR4, UR5, 0x3fff, URZ, 0xc0, !UPT ;  /* 0x00003fff05047892 */ /* 0x000fe4000f8ec0ff */
[----:B------:R-:W-:Y:S02]  /*38e0*/  UISETP.LT.AND UP0, UPT, UR28, 0x1, UPT ;  /* 0x000000011c00788c */ /* 0x000fe4000bf01270 */
[----:B------:R-:W-:-:S02]  /*38f0*/  ULOP3.LUT UR21, UR6, 0x10000, URZ, 0xfc, !UPT ;  /* 0x0001000006157892 */ /* 0x000fc4000f8efcff */
[----:B------:R-:W-:Y:S02]  /*3900*/  USEL UR29, UR28, 0x1, !UP0 ;  /* 0x000000011c1d7887 */ /* 0x000fe4000c000000 */
[----:B------:R-:W-:Y:S02]  /*3910*/  ULOP3.LUT UR4, UR4, 0x10000, URZ, 0xfc, !UPT ;  /* 0x0001000004047892 */ /* 0x000fe4000f8efcff */
[----:B------:R-:W-:Y:S02]  /*3920*/  UIADD3 UR29, UPT, UPT, -UR29, URZ, URZ ;  /* 0x000000ff1d1d7290 */ /* 0x000fe4000fffe1ff */
[----:B-1----:R-:W-:Y:S01]  /*3930*/  UISETP.GE.AND UP4, UPT, UR8, 0x1, UPT ;  /* 0x000000010800788c */ /* 0x002fe2000bf86270 */
[----:B------:R-:W-:Y:S01]  /*3940*/  UMOV UR24, 0x0 ;  /* 0x0000000000187882 */ /* 0x000fe20000000000 */
[----:B------:R-:W-:Y:S01]  /*3950*/  UMOV UR25, 0x42804a0 ;  /* 0x042804a000197882 */ /* 0x000fe20000000000 */
[----:B--2---:R-:W-:-:S15]  /*3960*/  R2UR UR30, R0 ;  /* 0x00000000001e72ca */ /* 0x004fde00000e0000 */
.L_x_77:
[----:B------:R-:W-:Y:S02]  /*3970*/  LEA R0, R10, UR18, 0x3 ;  /* 0x000000120a007c11 */ /* 0x000fe4000f8e18ff */
[----:B------:R-:W-:Y:S02]  /*3980*/  SHF.L.U32 R5, R9, 0x1f, RZ ;  /* 0x0000001f09057819 */ /* 0x000fe400000006ff */
[----:B------:R-:W-:Y:S01]  /*3990*/  PLOP3.LUT P0, PT, PT, PT, UP4, 0x80, 0x8 ;  /* 0x000000000008781c */ /* 0x000fe20003f0f048 */
[----:B------:R-:W-:Y:S01]  /*39a0*/  VIADD R3, R0, 0x110 ;  /* 0x0000011000037836 */ /* 0x000fe20000000000 */
[----:B-1----:R-:W1:Y:S02]  /*39b0*/  SYNCS.PHASECHK.TRANS64.TRYWAIT P1, [R0+URZ+0x100], R5 ;  /* 0x00010005000075a7 */ /* 0x002e6400080211ff */
[----:B-1-3--:R-:W-:Y:S09]  /*39c0*/  @!P1 BRA `(.L_x_71) ;  /* 0x0000005000b09947 */ /* 0x00aff20003800000 */
.L_x_152:
[----:B------:R-:W-:Y:S01]  /*39d0*/  LEA R4, R10, UR18, 0x4 ;  /* 0x000000120a047c11 */ /* 0x000fe2000f8e20ff */
[----:B------:R-:W-:Y:S01]  /*39e0*/  @UP4 ULEA UR5, UR14, UR18, 0x3 ;  /* 0x000000120e054291 */ /* 0x000fe2000f8e18ff */
[----:B------:R-:W-:Y:S01]  /*39f0*/  PLOP3.LUT P2, PT, PT, PT, PT, 0x80, 0x8 ;  /* 0x000000000008781c */ /* 0x000fe20003f4f070 */
[----:B------:R-:W-:Y:S01]  /*3a00*/  ULEA UR23, UR22, UR18, 0x3 ;  /* 0x0000001216177291 */ /* 0x000fe2000f8e18ff */
[----:B------:R-:W-:Y:S02]  /*3a10*/  PRMT R3, RZ, 0x654, R3 ;  /* 0x00000654ff037816 */ /* 0x000fe40000000003 */
[----:B-1----:R-:W1:Y:S01]  /*3a20*/  LDS.128 R4, [R4+0x190] ;  /* 0x0001900004047984 */ /* 0x002e620000000c00 */
[----:B------:R-:W-:Y:S02]  /*3a30*/  @P0 SHF.L.U32 R2, R8, 0x1f, RZ ;  /* 0x0000001f08020819 */ /* 0x000fe400000006ff */
[----:B------:R-:W-:Y:S01]  /*3a40*/  SHF.L.U32 R0, R11, 0x1f, RZ ;  /* 0x0000001f0b007819 */ /* 0x000fe200000006ff */
[----:B------:R-:W-:Y:S01]  /*3a50*/  @!PT LDS RZ, [RZ] ;  /* 0x00000000fffff984 */ /* 0x000fe20000000800 */
[----:B------:R-:W-:Y:S01]  /*3a60*/  @!PT LDS RZ, [RZ] ;  /* 0x00000000fffff984 */ /* 0x000fe20000000800 */
[----:B------:R-:W-:Y:S01]  /*3a70*/  @!PT LDS RZ, [RZ] ;  /* 0x00000000fffff984 */ /* 0x000fe20000000800 */
[----:B------:R-:W-:Y:S01]  /*3a80*/  @!PT LDS RZ, [RZ] ;  /* 0x00000000fffff984 */ /* 0x000fe20000000800 */
[----:B------:R2:W-:Y:S06]  /*3a90*/  MEMBAR.ALL.CTA ;  /* 0x0000000000007992 */ /* 0x0005ec0000008000 */
[----:B--2---:R-:W2:Y:S02]  /*3aa0*/  FENCE.VIEW.ASYNC.S ;  /* 0x00000000000073c6 */ /* 0x004ea40000000000 */
[----:B--2---:R2:W-:Y:S01]  /*3ab0*/  SYNCS.ARRIVE.TRANS64.RED.A1T0 RZ, [R3+URZ], RZ ;  /* 0x000000ff03ff79a7 */ /* 0x0045e200081004ff */
[----:B------:R2:W3:Y:S01]  /*3ac0*/  @P0 SYNCS.PHASECHK.TRANS64.TRYWAIT P2, [UR5], R2 ;  /* 0x00000002ff0005a7 */ /* 0x0004e20008041105 */
[----:B------:R-:W-:Y:S01]  /*3ad0*/  ULEA.HI UR5, UR22, UR22, URZ, 0x1 ;  /* 0x0000001616057291 */ /* 0x000fe2000f8f08ff */
[----:B-1----:R-:W-:-:S03]  /*3ae0*/  LOP3.LUT P1, RZ, R6, 0x1, RZ, 0xc0, !PT ;  /* 0x0000000106ff7812 */ /* 0x002fc6000782c0ff */
[----:B------:R-:W-:Y:S02]  /*3af0*/  ULOP3.LUT UR6, UR5, 0xffe, URZ, 0xc0, !UPT ;  /* 0x00000ffe05067892 */ /* 0x000fe4000f8ec0ff */
[----:B------:R-:W-:Y:S02]  /*3b00*/  USHF.R.U32.HI UR19, URZ, 0x1, UR5 ;  /* 0x00000001ff137899 */ /* 0x000fe40008011605 */
[----:B------:R-:W-:Y:S02]  /*3b10*/  UIADD3 UR5, UPT, UPT, -UR6, UR22, URZ ;  /* 0x0000001606057290 */ /* 0x000fe4000fffe1ff */
[----:B------:R-:W-:-:S04]  /*3b20*/  UIMAD UR19, UR19, 0xa0, UR30 ;  /* 0x000000a0131378a4 */ /* 0x000fc8000f8e021e */
[----:B------:R-:W-:Y:S01]  /*3b30*/  ULEA UR19, UR5, UR19, 0x14 ;  /* 0x0000001305137291 */ /* 0x000fe2000f8ea0ff */
[----:B------:R-:W1:Y:S02]  /*3b40*/  SYNCS.PHASECHK.TRANS64.TRYWAIT P0, [UR23+0x140], R0 ;  /* 0x00014000ff0075a7 */ /* 0x000e640008001117 */
[----:B-123--:R-:W-:Y:S09]  /*3b50*/  @!P0 BRA `(.L_x_72) ;  /* 0x0000005000608947 */ /* 0x00eff20003800000 */
.L_x_154:
[----:B------:R-:W-:Y:S01]  /*3b60*/  IADD3 R10, PT, PT, R10, 0x1, RZ ;  /* 0x000000010a0a7810 */ /* 0x000fe20007ffe0ff */
[----:B------:R-:W-:Y:S06]  /*3b70*/  BRA.U !UP4, `(.L_x_73) ;  /* 0x000000010c987547 */ /* 0x000fec000b800000 */
[----:B------:R-:W-:Y:S01]  /*3b80*/  UPLOP3.LUT UP2, UPT, UPT, UPT, UPT, 0x40, 0x4 ;  /* 0x000000000004789c */ /* 0x000fe20003f4e870 */
[----:B------:R-:W-:Y:S01]  /*3b90*/  UMOV UR16, UR29 ;  /* 0x0000001d00107c82 */ /* 0x000fe20008000000 */
[----:B------:R-:W-:Y:S01]  /*3ba0*/  UMOV UR15, UR28 ;  /* 0x0000001c000f7c82 */ /* 0x000fe20008000000 */
[----:B------:R-:W-:-:S08]  /*3bb0*/  UMOV UR5, UR14 ;  /* 0x0000000e00057c82 */ /* 0x000fd00008000000 */
.L_x_76:
[----:B------:R-:W-:Y:S02]  /*3bc0*/  UIADD3 UR16, UPT, UPT, UR16, 0x1, URZ ;  /* 0x0000000110107890 */ /* 0x000fe4000fffe0ff */
[----:B--2---:R-:W-:Y:S02]  /*3bd0*/  ULEA UR7, UR5, UR18, 0x3 ;  /* 0x0000001205077291 */ /* 0x004fe4000f8e18ff */
[----:B------:R-:W-:Y:S01]  /*3be0*/  UISETP.NE.AND UP3, UPT, UR16, URZ, UPT ;  /* 0x000000ff1000728c */ /* 0x000fe2000bf65270 */
[----:B---3--:R-:W-:Y:S10]  /*3bf0*/  @P2 BRA `(.L_x_74) ;  /* 0x00000000000c2947 */ /* 0x008ff40003800000 */
[----:B-1----:R-:W-:Y:S04]  /*3c00*/  SHF.L.U32 R3, R8, 0x1f, RZ ;  /* 0x0000001f08037819 */ /* 0x002fe800000006ff */
[----:B------:R-:W1:Y:S02]  /*3c10*/  SYNCS.PHASECHK.TRANS64.TRYWAIT P0, [UR7], R3 ;  /* 0x00000003ff0075a7 */ /* 0x000e640008001107 */
[----:B-1----:R-:W-:Y:S05]  /*3c20*/  @!P0 BRA `(.L_x_75) ;  /* 0x0000005000448947 */ /* 0x002fea0003800000 */
.L_x_74:
[----:B------:R-:W-:Y:S01]  /*3c30*/  UISETP.NE.AND UP0, UPT, UR15, 0x1, UPT ;  /* 0x000000010f00788c */ /* 0x000fe2000bf05270 */
[----:B------:R-:W-:Y:S01]  /*3c40*/  PLOP3.LUT P2, PT, PT, PT, PT, 0x80, 0x8 ;  /* 0x000000000008781c */ /* 0x000fe20003f4f070 */
[----:B------:R-:W-:Y:S02]  /*3c50*/  UIADD3 UR6, UPT, UPT, UR5, 0x1, URZ ;  /* 0x0000000105067890 */ /* 0x000fe4000fffe0ff */
[----:B------:R-:W-:Y:S02]  /*3c60*/  UIADD3 UR17, UPT, UPT, UR7, 0x70, URZ ;  /* 0x0000007007117890 */ /* 0x000fe4000fffe0ff */
[----:B------:R-:W-:Y:S01]  /*3c70*/  UISETP.NE.AND UP1, UPT, UR6, 0xe, UPT ;  /* 0x0000000e0600788c */ /* 0x000fe2000bf25270 */
[----:B------:R-:W-:Y:S01]  /*3c80*/  PLOP3.LUT P0, PT, PT, PT, UP0, 0x80, 0x8 ;  /* 0x000000000008781c */ /* 0x000fe20003f0f008 */
[----:B------:R-:W-:Y:S02]  /*3c90*/  UIADD3 UR15, UPT, UPT, UR15, -0x1, URZ ;  /* 0xffffffff0f0f7890 */ /* 0x000fe4000fffe0ff */
[----:B------:R-:W-:Y:S02]  /*3ca0*/  USEL UR8, URZ, 0x1, UP1 ;  /* 0x00000001ff087887 */ /* 0x000fe40008800000 */
[----:B------:R-:W-:Y:S01]  /*3cb0*/  USEL UR14, UR6, URZ, UP1 ;  /* 0x000000ff060e7287 */ /* 0x000fe20008800000 */
[----:B------:R-:W-:Y:S01]  /*3cc0*/  UMOV UR7, 0x80004020 ;  /* 0x8000402000077882 */ /* 0x000fe20000000000 */
[----:B------:R-:W-:Y:S02]  /*3cd0*/  UMOV UR9, 0x80004020 ;  /* 0x8000402000097882 */ /* 0x000fe40000000000 */
[----:B------:R-:W-:Y:S01]  /*3ce0*/  @UP0 ULEA UR6, UR14, UR18, 0x3 ;  /* 0x000000120e060291 */ /* 0x000fe2000f8e18ff */
[----:B------:R-:W-:Y:S01]  /*3cf0*/  LOP3.LUT R8, R8, UR8, RZ, 0x3c, !PT ;  /* 0x0000000808087c12 */ /* 0x000fe2000f8e3cff */
[----:B------:R-:W-:Y:S01]  /*3d00*/  ULEA UR8, UR5, UR21, 0x8 ;  /* 0x0000001505087291 */ /* 0x000fe2000f8e40ff */
[----:B------:R-:W-:Y:S02]  /*3d10*/  UMOV UR13, 0x80004020 ;  /* 0x80004020000d7882 */ /* 0x000fe40000000000 */
[----:B-1----:R-:W-:Y:S01]  /*3d20*/  @P0 SHF.L.U32 R0, R8, 0x1f, RZ ;  /* 0x0000001f08000819 */ /* 0x002fe200000006ff */
[----:B------:R-:W-:Y:S01]  /*3d30*/  UIADD3 UR10, UPT, UPT, UR8, 0x2, URZ ;  /* 0x00000002080a7890 */ /* 0x000fe2000fffe0ff */
[----:B------:R-:W-:Y:S02]  /*3d40*/  UMOV UR11, 0x80004020 ;  /* 0x80004020000b7882 */ /* 0x000fe40000000000 */
[----:B------:R2:W3:Y:S01]  /*3d50*/  @P0 SYNCS.PHASECHK.TRANS64.TRYWAIT P2, [UR6], R0 ;  /* 0x00000000ff0005a7 */ /* 0x0004e20008041106 */
[----:B------:R-:W-:Y:S03]  /*3d60*/  UIMAD UR6, UR5, 0x280, UR4 ;  /* 0x00000280050678a4 */ /* 0x000fe6000f8e0204 */
[----:B------:R-:W-:Y:S01]  /*3d70*/  UMOV UR5, UR14 ;  /* 0x0000000e00057c82 */ /* 0x000fe20008000000 */
[----:B------:R-:W-:Y:S05]  /*3d80*/  UIADD3 UR12, UPT, UPT, UR6, 0x2, URZ ;  /* 0x00000002060c7890 */ /* 0x000fea000fffe0ff */
[----:B------:R2:W-:Y:S01]  /*3d90*/  UTCIMMA gdesc[UR8], gdesc[UR6], tmem[UR19], tmem[UR26], idesc[UR27], UP2 ;  /* 0x00ff1a06080075ea */ /* 0x0005e20009000113 */
[----:B------:R-:W-:Y:S03]  /*3da0*/  UPLOP3.LUT UP2, UPT, UPT, UPT, UPT, 0x80, 0x8 ;  /* 0x000000000008789c */ /* 0x000fe60003f4f070 */
[----:B------:R2:W-:Y:S01]  /*3db0*/  UTCIMMA gdesc[UR10], gdesc[UR12], tmem[UR19], tmem[UR24], idesc[UR25], UPT ;  /* 0x00ff180c0a0075ea */ /* 0x0005e2000b800113 */
[----:B------:R2:W-:Y:S01]  /*3dc0*/  UTCBAR.MULTICAST [UR17], URZ, UR20 ;  /* 0x000000ff110073e9 */ /* 0x0005e20008000814 */
[----:B------:R-:W-:Y:S06]  /*3dd0*/  BRA.U UP3, `(.L_x_76) ;  /* 0xfffffffd03787547 */ /* 0x000fec000b83ffff */
.L_x_73:
[----:B------:R-:W-:Y:S01]  /*3de0*/  UIADD3 UR5, UPT, UPT, UR22, 0x1, URZ ;  /* 0x0000000116057890 */ /* 0x000fe2000fffe0ff */
[C---:B------:R-:W-:Y:S01]  /*3df0*/  ISETP.NE.AND P0, PT, R10.reuse, 0x2, PT ;  /* 0x000000020a00780c */ /* 0x040fe20003f05270 */
[----:B--2---:R-:W-:Y:S02]  /*3e00*/  UIADD3 UR6, UPT, UPT, UR23, 0x120, URZ ;  /* 0x0000012017067890 */ /* 0x004fe4000fffe0ff */
[----:B------:R-:W-:Y:S01]  /*3e10*/  UISETP.NE.AND UP0, UPT, UR5, 0x4, UPT ;  /* 0x000000040500788c */ /* 0x000fe2000bf05270 */
[----:B-1----:R-:W-:Y:S02]  /*3e20*/  SEL R0, RZ, 0x1, P0 ;  /* 0x00000001ff007807 */ /* 0x002fe40000000000 */
[----:B------:R-:W-:Y:S01]  /*3e30*/  SEL R10, R10, RZ, P0 ;  /* 0x000000ff0a0a7207 */ /* 0x000fe20000000000 */
[----:B------:R-:W-:Y:S01]  /*3e40*/  USEL UR7, URZ, 0x1, UP0 ;  /* 0x00000001ff077887 */ /* 0x000fe20008000000 */
[----:B------:R-:W-:Y:S01]  /*3e50*/  LOP3.LUT R9, R9, R0, RZ, 0x3c, !PT ;  /* 0x0000000009097212 */ /* 0x000fe200078e3cff */
[----:B------:R-:W-:Y:S01]  /*3e60*/  USEL UR22, UR5, URZ, UP0 ;  /* 0x000000ff05167287 */ /* 0x000fe20008000000 */
[----:B------:R1:W-:Y:S03]  /*3e70*/  UTCBAR [UR6], URZ ;  /* 0x000000ff060073e9 */ /* 0x0003e600080000ff */
[----:B------:R-:W-:Y:S01]  /*3e80*/  LOP3.LUT R11, R11, UR7, RZ, 0x3c, !PT ;  /* 0x000000070b0b7c12 */ /* 0x000fe2000f8e3cff */
[----:B------:R-:W-:Y:S07]  /*3e90*/  @P1 BRA `(.L_x_77) ;  /* 0xfffffff800b41947 */ /* 0x000fee000383ffff */
[----:B------:R-:W2:Y:S01]  /*3ea0*/  S2UR UR8, SR_CgaCtaId ;  /* 0x00000000000879c3 */ /* 0x000ea20000008800 */
[----:B------:R-:W-:Y:S01]  /*3eb0*/  ELECT P0, URZ, PT ;  /* 0x0000000000ff782f */ /* 0x000fe20003800000 */
[----:B------:R-:W-:Y:S01]  /*3ec0*/  IMAD.MOV.U32 R0, RZ, RZ, 0x1 ;  /* 0x00000001ff007424 */ /* 0x000fe200078e00ff */
[----:B------:R-:W-:Y:S01]  /*3ed0*/  UIADD3 UR18, UPT, UPT, UR18, 0x140, URZ ;  /* 0x0000014012127890 */ /* 0x000fe2000fffe0ff */
[----:B------:R-:W-:Y:S01]  /*3ee0*/  SHF.L.U32 R3, R11, 0x1f, RZ ;  /* 0x0000001f0b037819 */ /* 0x000fe200000006ff */
[----:B------:R-:W-:-:S03]  /*3ef0*/  UMOV UR4, 0x40 ;  /* 0x0000004000047882 */ /* 0x000fc60000000000 */
[----:B------:R-:W-:Y:S01]  /*3f00*/  UVIRTCOUNT.DEALLOC.SMPOOL 0x80 ;  /* 0x000000800000784c */ /* 0x000fe20000000000 */
[----:B--2---:R-:W-:Y:S02]  /*3f10*/  ULEA UR8, UR8, UR4, 0x18 ;  /* 0x0000000408087291 */ /* 0x004fe4000f8ec0ff */
[----:B------:R-:W-:-:S07]  /*3f20*/  ULEA UR4, UR22, UR18, 0x3 ;  /* 0x0000001216047291 */ /* 0x000fce000f8e18ff */
[----:B------:R2:W-:Y:S02]  /*3f30*/  @P0 STS.U8 [UR8+0x1c], R0 ;  /* 0x00001c00ff000988 */ /* 0x0005e40008000008 */
[----:B------:R-:W4:Y:S02]  /*3f40*/  SYNCS.PHASECHK.TRANS64.TRYWAIT P0, [UR4], R3 ;  /* 0x00000003ff0075a7 */ /* 0x000f240008001104 */
[----:B--2-4-:R-:W-:Y:S05]  /*3f50*/  @!P0 BRA `(.L_x_78) ;  /* 0x0000004c00908947 */ /* 0x014fea0003800000 */
.L_x_157:
[----:B------:R-:W-:-:S04]  /*3f60*/  UIADD3 UR4, UPT, UPT, UR22, 0x1, URZ ;  /* 0x0000000116047890 */ /* 0x000fc8000fffe0ff */
[----:B------:R-:W-:-:S04]  /*3f70*/  UISETP.NE.AND UP0, UPT, UR4, 0x4, UPT ;  /* 0x000000040400788c */ /* 0x000fc8000bf05270 */
[----:B-1----:R-:W-:Y:S02]  /*3f80*/  USEL UR6, URZ, 0x1, UP0 ;  /* 0x00000001ff067887 */ /* 0x002fe40008000000 */
[----:B------:R-:W-:-:S04]  /*3f90*/  USEL UR4, UR4, URZ, UP0 ;  /* 0x000000ff04047287 */ /* 0x000fc80008000000 */
[----:B------:R-:W-:Y:S01]  /*3fa0*/  ULEA UR5, UR4, UR18, 0x3 ;  /* 0x0000001204057291 */ /* 0x000fe2000f8e18ff */
[----:B------:R-:W-:-:S04]  /*3fb0*/  LOP3.LUT R2, R11, UR6, RZ, 0x3c, !PT ;  /* 0x000000060b027c12 */ /* 0x000fc8000f8e3cff */
[----:B--2---:R-:W-:-:S04]  /*3fc0*/  SHF.L.U32 R3, R2, 0x1f, RZ ;  /* 0x0000001f02037819 */ /* 0x004fc800000006ff */
[----:B------:R-:W1:Y:S02]  /*3fd0*/  SYNCS.PHASECHK.TRANS64.TRYWAIT P0, [UR5], R3 ;  /* 0x00000003ff0075a7 */ /* 0x000e640008001105 */
[----:B-1----:R-:W-:Y:S05]  /*3fe0*/  @!P0 BRA `(.L_x_79) ;  /* 0x0000004c00848947 */ /* 0x002fea0003800000 */
.L_x_159:
        /* <DEDUP_REMOVED lines=9> */
.L_x_161:
[----:B------:R-:W-:-:S04]  /*4080*/  UIADD3 UR4, UPT, UPT, UR4, 0x1, URZ ;  /* 0x0000000104047890 */ /* 0x000fc8000fffe0ff */
[----:B------:R-:W-:-:S04]  /*4090*/  UISETP.NE.AND UP0, UPT, UR4, 0x4, UPT ;  /* 0x000000040400788c */ /* 0x000fc8000bf05270 */
[----:B------:R-:W-:Y:S02]  /*40a0*/  USEL UR5, URZ, 0x1, UP0 ;  /* 0x00000001ff057887 */ /* 0x000fe40008000000 */
[----:B------:R-:W-:-:S04]  /*40b0*/  USEL UR4, UR4, URZ, UP0 ;  /* 0x000000ff04047287 */ /* 0x000fc80008000000 */
[----:B------:R-:W-:Y:S01]  /*40c0*/  ULEA UR4, UR4, UR18, 0x3 ;  /* 0x0000001204047291 */ /* 0x000fe2000f8e18ff */
[----:B-1----:R-:W-:-:S04]  /*40d0*/  LOP3.LUT R3, R2, UR5, RZ, 0x3c, !PT ;  /* 0x0000000502037c12 */ /* 0x002fc8000f8e3cff */
[----:B------:R-:W-:-:S04]  /*40e0*/  SHF.L.U32 R3, R3, 0x1f, RZ ;  /* 0x0000001f03037819 */ /* 0x000fc800000006ff */
[----:B------:R-:W1:Y:S02]  /*40f0*/  SYNCS.PHASECHK.TRANS64.TRYWAIT P0, [UR4], R3 ;  /* 0x00000003ff0075a7 */ /* 0x000e640008001104 */
[----:B-1----:R-:W-:Y:S05]  /*4100*/  @!P0 BRA `(.L_x_81) ;  /* 0x0000004c006c8947 */ /* 0x002fea0003800000 */
.L_x_163:
[----:B------:R-:W-:Y:S01]  /*4110*/  NOP ;  /* 0x0000000000007918 */ /* 0x000fe20000000000 */
[----:B-1----:R-:W1:Y:S01]  /*4120*/  LDS R0, [UR8+0x14] ;  /* 0x00001408ff007984 */ /* 0x002e620008000800 */
[----:B------:R-:W-:Y:S01]  /*4130*/  ULOP3.LUT UR4, UR30, 0xffff, URZ, 0xc0, !UPT ;  /* 0x0000ffff1e047892 */ /* 0x000fe2000f8ec0ff */
[----:B------:R-:W-:Y:S01]  /*4140*/  UMOV UR5, 0xffff ;  /* 0x0000ffff00057882 */ /* 0x000fe20000000000 */
[----:B------:R-:W-:Y:S02]  /*4150*/  UMOV UR6, 0x1 ;  /* 0x0000000100067882 */ /* 0x000fe40000000000 */
[----:B------:R-:W-:-:S04]  /*4160*/  USHF.R.U32.HI UR4, URZ, 0x5, UR4 ;  /* 0x00000005ff047899 */ /* 0x000fc80008011604 */
[----:B------:R-:W-:Y:S02]  /*4170*/  USHF.L.U32 UR5, UR5, UR4, URZ ;  /* 0x0000000405057299 */ /* 0x000fe400080006ff */
[----:B------:R-:W-:-:S04]  /*4180*/  USHF.L.U32 UR4, UR6, UR4, URZ ;  /* 0x0000000406047299 */ /* 0x000fc800080006ff */
[----:B-1----:R-:W-:-:S04]  /*4190*/  LOP3.LUT R0, R0, UR5, RZ, 0xc0, !PT ;  /* 0x0000000500007c12 */ /* 0x002fc8000f8ec0ff */
[----:B------:R-:W-:-:S13]  /*41a0*/  ISETP.NE.AND P0, PT, R0, UR5, PT ;  /* 0x0000000500007c0c */ /* 0x000fda000bf05270 */
[----:B------:R-:W-:Y:S05]  /*41b0*/  @P0 BRA `(.L_x_82) ;  /* 0x0000000000580947 */ /* 0x000fea0003800000 */
[----:B------:R-:W1:Y:S02]  /*41c0*/  LDS R0, [UR8+0x18] ;  /* 0x00001808ff007984 */ /* 0x000e640008000800 */
[----:B-1----:R-:W-:-:S04]  /*41d0*/  LOP3.LUT R0, R0, UR4, RZ, 0xc0, !PT ;  /* 0x0000000400007c12 */ /* 0x002fc8000f8ec0ff */
[----:B------:R-:W-:-:S13]  /*41e0*/  ISETP.NE.AND P0, PT, R0, UR4, PT ;  /* 0x0000000400007c0c */ /* 0x000fda000bf05270 */
[----:B------:R-:W-:Y:S05]  /*41f0*/  @P0 BRA `(.L_x_83) ;  /* 0x00000000003c0947 */ /* 0x000fea0003800000 */
[----:B------:R-:W1:Y:S01]  /*4200*/  S2R R2, SR_LANEID ;  /* 0x0000000000027919 */ /* 0x000e620000000000 */
[----:B------:R-:W-:Y:S01]  /*4210*/  ULOP3.LUT UR5, URZ, UR5, URZ, 0x33, !UPT ;  /* 0x00000005ff057292 */ /* 0x000fe2000f8e33ff */
[----:B------:R-:W-:Y:S01]  /*4220*/  LOP3.LUT R4, RZ, UR4, RZ, 0x33, !PT ;  /* 0x00000004ff047c12 */ /* 0x000fe2000f8e33ff */
[----:B------:R-:W-:Y:S02]  /*4230*/  VOTEU.ANY UR4, UPT, PT ;  /* 0x0000000000047886 */ /* 0x000fe400038e0100 */
[----:B------:R-:W-:Y:S01]  /*4240*/  UFLO.U32 UR4, UR4 ;  /* 0x00000004000472bd */ /* 0x000fe200080e0000 */
[----:B------:R-:W2:Y:S01]  /*4250*/  REDUX UR6, R4 ;  /* 0x00000000040673c4 */ /* 0x000ea20000000000 */
[----:B------:R-:W-:-:S06]  /*4260*/  IMAD.U32 R0, RZ, RZ, UR5 ;  /* 0x00000005ff007e24 */ /* 0x000fcc000f8e00ff */
[----:B------:R4:W-:Y:S01]  /*4270*/  UTCATOMSWS.AND URZ, UR5 ;  /* 0x0000000500ff79e3 */ /* 0x0009e20008000000 */
[----:B------:R-:W3:Y:S01]  /*4280*/  REDUX UR7, R0 ;  /* 0x00000000000773c4 */ /* 0x000ee20000000000 */
[----:B-1----:R-:W-:Y:S01]  /*4290*/  ISETP.EQ.U32.AND P0, PT, R2, UR4, PT ;  /* 0x0000000402007c0c */ /* 0x002fe2000bf02070 */
[----:B--2---:R-:W-:Y:S01]  /*42a0*/  IMAD.U32 R2, RZ, RZ, UR6 ;  /* 0x00000006ff027e24 */ /* 0x004fe2000f8e00ff */
[----:B---3--:R-:W-:-:S11]  /*42b0*/  MOV R3, UR7 ;  /* 0x0000000700037c02 */ /* 0x008fd60008000f00 */
[----:B------:R4:W-:Y:S04]  /*42c0*/  @P0 ATOMS.AND RZ, [UR8+0x14], R3 ;  /* 0x00001403ffff098c */ /* 0x0009e8000a800008 */
[----:B------:R4:W-:Y:S01]  /*42d0*/  @P0 ATOMS.AND RZ, [UR8+0x18], R2 ;  /* 0x00001802ffff098c */ /* 0x0009e2000a800008 */
[----:B------:R-:W-:Y:S05]  /*42e0*/  BRA `(.L_x_84) ;  /* 0x0000000000147947 */ /* 0x000fea0003800000 */
.L_x_83:
[----:B------:R-:W-:Y:S02]  /*42f0*/  MOV R2, 0x4310 ;  /* 0x0000431000027802 */ /* 0x000fe40000000f00 */
[----:B---3-5:R-:W-:Y:S05]  /*4300*/  CALL.REL.NOINC `($__internal_0_$__cuda_sm10x_tcgen05_guardrail_trap_col_being_dealloced_not_returned_by_alloc) ;  /* 0x0000004c00887944 */ /* 0x028fea0003c00000 */
[----:B------:R-:W-:Y:S05]  /*4310*/  BRA `(.L_x_84) ;  /* 0x0000000000087947 */ /* 0x000fea0003800000 */
.L_x_82:
[----:B------:R-:W-:Y:S02]  /*4320*/  MOV R2, 0x4340 ;  /* 0x0000434000027802 */ /* 0x000fe40000000f00 */
[----:B---3-5:R-:W-:Y:S05]  /*4330*/  CALL.REL.NOINC `($__internal_2_$__cuda_sm10x_tcgen05_guardrail_trap_unallocated_columns_being_dealloced) ;  /* 0x0000004c00947944 */ /* 0x028fea0003c00000 */
.L_x_84:
[----:B------:R-:W-:Y:S01]  /*4340*/  NOP ;  /* 0x0000000000007918 */ /* 0x000fe20000000000 */
[----:B----4-:R-:W-:Y:S05]  /*4350*/  EXIT ;  /* 0x000000000000794d */ /* 0x010fea0003800000 */
.L_x_66:
[----:B------:R-:W-:-:S09]  /*4360*/  UISETP.NE.OR UP0, UPT, UR20, 0x3, !UP3 ;  /* 0x000000031400788c */ /* 0x000fd2000df05670 */
[----:B------:R-:W-:Y:S05]  /*4370*/  BRA.U UP0, `(.L_x_85) ;  /* 0x0000000d00907547 */ /* 0x000fea000b800000 */
[----:B------:R-:W2:Y:S01]  /*4380*/  LDCU.64 UR4, c[0x0][0x888] ;  /* 0x00011100ff0477ac */ /* 0x000ea20008000a00 */
[----:B------:R-:W3:Y:S01]  /*4390*/  LDC.64 R12, c[0x0][0x348] ;  /* 0x0000d200ff0c7b82 */ /* 0x000ee20000000a00 */
[----:B------:R-:W-:Y:S02]  /*43a0*/  HFMA2 R9, -RZ, RZ, 0, 0 ;  /* 0x00000000ff097431 */ /* 0x000fe400000001ff */
[----:B------:R-:W-:Y:S01]  /*43b0*/  IMAD.MOV.U32 R11, RZ, RZ, 0x1 ;  /* 0x00000001ff0b7424 */ /* 0x000fe200078e00ff */
[----:B------:R-:W4:Y:S01]  /*43c0*/  LDCU UR38, c[0x0][0x370] ;  /* 0x00006e00ff2677ac */ /* 0x000f220008000800 */
[----:B------:R-:W-:Y:S01]  /*43d0*/  IMAD.MOV.U32 R10, RZ, RZ, RZ ;  /* 0x000000ffff0a7224 */ /* 0x000fe200078e00ff */
[----:B------:R-:W-:Y:S01]  /*43e0*/  MOV R8, 0x2800 ;  /* 0x0000280000087802 */ /* 0x000fe20000000f00 */
[----:B------:R-:W4:Y:S01]  /*43f0*/  LDCU.128 UR48, c[0x0][0xb10] ;  /* 0x00016200ff3077ac */ /* 0x000f220008000c00 */
[----:B------:R-:W1:Y:S01]  /*4400*/  LDCU UR37, c[0x0][0x374] ;  /* 0x00006e80ff2577ac */ /* 0x000e620008000800 */
[----:B------:R-:W1:Y:S01]  /*4410*/  LDCU.64 UR30, c[0x0][0x890] ;  /* 0x00011200ff1e77ac */ /* 0x000e620008000a00 */
[----:B--2---:R-:W-:Y:S01]  /*4420*/  UISETP.NE.U32.AND UP0, UPT, UR4, URZ, UPT ;  /* 0x000000ff0400728c */ /* 0x004fe2000bf05070 */
[----:B------:R-:W2:Y:S01]  /*4430*/  LDCU UR15, c[0x0][0xb0c] ;  /* 0x00016180ff0f77ac */ /* 0x000ea20008000800 */
[----:B------:R-:W3:Y:S01]  /*4440*/  LDCU UR43, c[0x0][0xb20] ;  /* 0x00016400ff2b77ac */ /* 0x000ee20008000800 */
[----:B------:R-:W3:Y:S01]  /*4450*/  LDCU UR4, c[0x0][0xb30] ;  /* 0x00016600ff0477ac */ /* 0x000ee20008000800 */
[----:B------:R-:W-:Y:S01]  /*4460*/  UMOV UR21, 0x400 ;  /* 0x0000040000157882 */ /* 0x000fe20000000000 */
[----:B----4-:R-:W-:-:S02]  /*4470*/  UIMAD.WIDE.U32 UR6, UR38, UR48, URZ ;  /* 0x00000030260672a5 */ /* 0x010fc4000f8e00ff */
[----:B-1----:R-:W-:Y:S02]  /*4480*/  UIMAD.WIDE.U32 UR8, UR37, UR51, URZ ;  /* 0x00000033250872a5 */ /* 0x002fe4000f8e00ff */
[----:B------:R-:W-:Y:S02]  /*4490*/  ULEA UR21, UR47, UR21, 0x18 ;  /* 0x000000152f157291 */ /* 0x000fe4000f8ec0ff */
[----:B------:R-:W-:Y:S02]  /*44a0*/  UISETP.NE.AND.EX UP5, UPT, UR5, URZ, UPT, UP0 ;  /* 0x000000ff0500728c */ /* 0x000fe4000bfa5300 */
[----:B------:R-:W-:Y:S02]  /*44b0*/  UISETP.NE.U32.AND UP6, UPT, UR30, URZ, UPT ;  /* 0x000000ff1e00728c */ /* 0x000fe4000bfc5070 */
[----:B------:R-:W-:Y:S02]  /*44c0*/  UIADD3 UR5, UPT, UPT, UR21, 0xe0, URZ ;  /* 0x000000e015057890 */ /* 0x000fe4000fffe0ff */
[----:B------:R-:W-:Y:S01]  /*44d0*/  UISETP.NE.AND UP0, UPT, UR42, 0x1, UPT ;  /* 0x000000012a00788c */ /* 0x000fe2000bf05270 */
[----:B------:R-:W-:Y:S01]  /*44e0*/  UMOV UR40, UR7 ;  /* 0x0000000700287c82 */ /* 0x000fe20008000000 */
[----:B------:R-:W-:Y:S01]  /*44f0*/  UMOV UR39, UR9 ;  /* 0x0000000900277c82 */ /* 0x000fe20008000000 */
[----:B------:R-:W-:-:S02]  /*4500*/  USEL UR41, URZ, 0x1, UP4 ;  /* 0x00000001ff297887 */ /* 0x000fc4000a000000 */
[----:B--2---:R-:W-:Y:S02]  /*4510*/  UISETP.NE.AND UP0, UPT, UR15, 0x1, UPT ;  /* 0x000000010f00788c */ /* 0x004fe4000bf05270 */
[----:B------:R-:W-:Y:S02]  /*4520*/  UPLOP3.LUT UP1, UPT, UPT, UPT, UPT, 0x40, 0x4 ;  /* 0x000000000004789c */ /* 0x000fe40003f2e870 */
[----:B------:R-:W-:Y:S01]  /*4530*/  UISETP.GE.AND UP3, UPT, UR42, 0x1, UPT ;  /* 0x000000012a00788c */ /* 0x000fe2000bf66270 */
[----:B------:R-:W1:Y:S01]  /*4540*/  LDCU.64 UR22, c[0x0][0xb28] ;  /* 0x00016500ff1677ac */ /* 0x000e620008000a00 */
[----:B------:R-:W-:Y:S02]  /*4550*/  UISETP.NE.AND.EX UP6, UPT, UR31, URZ, UPT, UP6 ;  /* 0x000000ff1f00728c */ /* 0x000fe4000bfc5360 */
[----:B------:R-:W-:Y:S02]  /*4560*/  UPRMT UR47, UR47, 0x654, UR5 ;  /* 0x000006542f2f7896 */ /* 0x000fe40008000005 */
[----:B------:R-:W-:-:S02]  /*4570*/  USHF.R.U32.HI UR40, URZ, UR49, UR40 ;  /* 0x00000031ff287299 */ /* 0x000fc40008011628 */
[----:B---3--:R-:W-:Y:S02]  /*4580*/  USHF.R.U32.HI UR39, URZ, UR43, UR39 ;  /* 0x0000002bff277299 */ /* 0x008fe40008011627 */
[----:B------:R-:W-:Y:S02]  /*4590*/  UISETP.NE.AND UP0, UPT, UR50, 0x1, UPT ;  /* 0x000000013200788c */ /* 0x000fe4000bf05270 */
[----:B------:R-:W-:-:S11]  /*45a0*/  UISETP.NE.AND UP4, UPT, UR4, 0x1, UPT ;  /* 0x000000010400788c */ /* 0x000fd6000bf85270 */
.L_x_93:
[C---:B------:R-:W-:Y:S02]  /*45b0*/  LEA R3, R10.reuse, UR21, 0x3 ;  /* 0x000000150a037c11 */ /* 0x040fe4000f8e18ff */
[----:B------:R-:W-:Y:S02]  /*45c0*/  SHF.L.U32 R0, R9, 0x1f, RZ ;  /* 0x0000001f09007819 */ /* 0x000fe400000006ff */
[----:B------:R-:W-:Y:S02]  /*45d0*/  LEA R5, R10, UR21, 0x4 ;  /* 0x000000150a057c11 */ /* 0x000fe4000f8e20ff */
[----:B--2---:R-:W2:Y:S02]  /*45e0*/  SYNCS.PHASECHK.TRANS64.TRYWAIT P0, [R3+URZ+0x100], R0 ;  /* 0x00010000030075a7 */ /* 0x004ea400080011ff */
[----:B--2---:R-:W-:Y:S05]  /*45f0*/  @!P0 BRA `(.L_x_86) ;  /* 0x0000004800488947 */ /* 0x004fea0003800000 */
.L_x_164:
[----:B------:R-:W3:Y:S01]  /*4600*/  LDS.128 R4, [R5+0x190] ;  /* 0x0001900005047984 */ /* 0x000ee20000000c00 */
[----:B------:R-:W-:Y:S01]  /*4610*/  UISETP.GE.AND UP0, UPT, UR42, 0x1, UPT ;  /* 0x000000012a00788c */ /* 0x000fe2000bf06270 */
[----:B------:R-:W-:Y:S01]  /*4620*/  @!PT LDS RZ, [RZ] ;  /* 0x00000000fffff984 */ /* 0x000fe20000000800 */
[----:B------:R-:W-:Y:S01]  /*4630*/  @!PT LDS RZ, [RZ] ;  /* 0x00000000fffff984 */ /* 0x000fe20000000800 */
[----:B------:R-:W-:Y:S01]  /*4640*/  @!PT LDS RZ, [RZ] ;  /* 0x00000000fffff984 */ /* 0x000fe20000000800 */
[----:B------:R-:W-:Y:S01]  /*4650*/  @!PT LDS RZ, [RZ] ;  /* 0x00000000fffff984 */ /* 0x000fe20000000800 */
[----:B------:R4:W-:Y:S06]  /*4660*/  MEMBAR.ALL.CTA ;  /* 0x0000000000007992 */ /* 0x0009ec0000008000 */
[----:B----4-:R-:W4:Y:S01]  /*4670*/  FENCE.VIEW.ASYNC.S ;  /* 0x00000000000073c6 */ /* 0x010f220000000000 */
[----:B---3--:R-:W-:Y:S11]  /*4680*/  LOP3.LUT P0, RZ, R6, 0x1, RZ, 0xc0, !PT ;  /* 0x0000000106ff7812 */ /* 0x008ff6000780c0ff */
[----:B------:R-:W-:Y:S02]  /*4690*/  @!UPT UIADD3 URZ, UPT, UPT, URZ, URZ, URZ ;  /* 0x000000fffffff290 */ /* 0x000fe4000fffe0ff */
[----:B----4-:R-:W-:Y:S01]  /*46a0*/  VOTEU.ANY UP3, P0 ;  /* 0x0000000000ff7886 */ /* 0x010fe20000060100 */
[----:B------:R-:W-:Y:S11]  /*46b0*/  PLOP3.LUT P0, PT, PT, PT, UP3, 0x80, 0x8 ;  /* 0x000000000008781c */ /* 0x000ff60003f0f038 */
[----:B------:R-:W-:Y:S02]  /*46c0*/  @!UPT UIADD3 URZ, UPT, UPT, URZ, URZ, URZ ;  /* 0x000000fffffff290 */ /* 0x000fe4000fffe0ff */
[----:B--2---:R-:W-:Y:S02]  /*46d0*/  @P0 SHF.R.U32.HI R0, RZ, 0x10, R5 ;  /* 0x00000010ff000819 */ /* 0x004fe40000011605 */
[----:B------:R-:W-:Y:S02]  /*46e0*/  @P0 MOV R2, R4 ;  /* 0x0000000400020202 */ /* 0x000fe40000000f00 */
[----:B------:R-:W-:Y:S01]  /*46f0*/  @P0 R2UR UR4, R0 ;  /* 0x00000000000402ca */ /* 0x000fe200000e0000 */
[----:B------:R-:W-:Y:S01]  /*4700*/  VIADD R0, R3, 0x110 ;  /* 0x0000011003007836 */ /* 0x000fe20000000000 */
[----:B------:R-:W-:Y:S02]  /*4710*/  @P0 LOP3.LUT R4, R5, 0xffff, RZ, 0xc0, !PT ;  /* 0x0000ffff05040812 */ /* 0x000fe400078ec0ff */
[----:B------:R-:W-:Y:S02]  /*4720*/  @P0 R2UR UR6, R2 ;  /* 0x00000000020602ca */ /* 0x000fe400000e0000 */
[----:B------:R-:W-:Y:S02]  /*4730*/  PRMT R0, RZ, 0x654, R0 ;  /* 0x00000654ff007816 */ /* 0x000fe40000000000 */
[----:B------:R-:W-:Y:S02]  /*4740*/  @P0 R2UR UR5, R4 ;  /* 0x00000000040502ca */ /* 0x000fe400000e0000 */
[----:B------:R2:W-:Y:S03]  /*4750*/  SYNCS.ARRIVE.TRANS64.RED.A1T0 RZ, [R0+URZ], RZ ;  /* 0x000000ff00ff79a7 */ /* 0x0005e600081004ff */
[----:B------:R-:W-:Y:S04]  /*4760*/  @UP3 UMOV UR29, UR4 ;  /* 0x00000004001d3c82 */ /* 0x000fe80008000000 */
[----:B------:R-:W-:Y:S04]  /*4770*/  @UP3 UMOV UR14, UR6 ;  /* 0x00000006000e3c82 */ /* 0x000fe80008000000 */
[----:B------:R-:W-:Y:S01]  /*4780*/  @UP3 UMOV UR13, UR5 ;  /* 0x00000005000d3c82 */ /* 0x000fe20008000000 */
[----:B------:R-:W-:Y:S05]  /*4790*/  BRA.U !UP0, `(.L_x_87) ;  /* 0x0000000108c07547 */ /* 0x000fea000b800000 */
[----:B------:R-:W-:Y:S02]  /*47a0*/  UIMAD.WIDE.U32 UR8, UR13, UR51, URZ ;  /* 0x000000330d0872a5 */ /* 0x000fe4000f8e00ff */
[----:B------:R-:W-:Y:S02]  /*47b0*/  UP2UR UR12, UPR, URZ, 0x4 ;  /* 0x00000004ff0c7883 */ /* 0x000fe40008000000 */
[----:B------:R-:W-:Y:S02]  /*47c0*/  UISETP.NE.AND UP2, UPT, UR50, 0x1, UPT ;  /* 0x000000013200788c */ /* 0x000fe4000bf45270 */
[----:B------:R-:W-:Y:S02]  /*47d0*/  UIMAD.WIDE.U32 UR10, UR14, UR48, URZ ;  /* 0x000000300e0a72a5 */ /* 0x000fe4000f8e00ff */
[----:B------:R-:W-:Y:S02]  /*47e0*/  USEL UR4, UR37, UR39, !UP2 ;  /* 0x0000002725047287 */ /* 0x000fe4000d000000 */
[----:B------:R-:W-:Y:S02]  /*47f0*/  UISETP.NE.AND UP0, UPT, UR15, 0x1, UPT ;  /* 0x000000010f00788c */ /* 0x000fe4000bf05270 */
[----:B------:R-:W-:Y:S02]  /*4800*/  UP2UR UR20, UPR, URZ, 0x2 ;  /* 0x00000002ff147883 */ /* 0x000fe40008000000 */
[----:B------:R-:W-:Y:S02]  /*4810*/  UISETP.NE.AND UP1, UPT, UR42, 0x1, UPT ;  /* 0x000000012a00788c */ /* 0x000fe4000bf25270 */
[----:B-1----:R-:W-:Y:S02]  /*4820*/  UIMAD.WIDE.U32 UR16, UR4, UR22, URZ ;  /* 0x00000016041072a5 */ /* 0x002fe4000f8e00ff */
[----:B------:R-:W-:Y:S01]  /*4830*/  USEL UR7, UR38, UR40, !UP0 ;  /* 0x0000002826077287 */ /* 0x000fe2000c000000 */
[----:B------:R-:W-:Y:S02]  /*4840*/  UMOV UR5, UR9 ;  /* 0x0000000900057c82 */ /* 0x000fe40008000000 */
[----:B------:R-:W-:Y:S02]  /*4850*/  USHF.R.U32.HI UR6, URZ, UR43, UR5 ;  /* 0x0000002bff067299 */ /* 0x000fe40008011605 */
[----:B------:R-:W-:Y:S02]  /*4860*/  UIMAD.WIDE.U32 UR18, UR7, UR22, URZ ;  /* 0x00000016071272a5 */ /* 0x000fe4000f8e00ff */
[----:B------:R-:W-:Y:S02]  /*4870*/  USEL UR6, UR13, UR6, !UP2 ;  /* 0x000000060d067287 */ /* 0x000fe4000d000000 */
[----:B------:R-:W-:Y:S01]  /*4880*/  UISETP.NE.AND UP2, UPT, UR12, URZ, UPT ;  /* 0x000000ff0c00728c */ /* 0x000fe2000bf45270 */
[----:B------:R-:W-:Y:S01]  /*4890*/  UMOV UR5, UR11 ;  /* 0x0000000b00057c82 */ /* 0x000fe20008000000 */
[----:B------:R-:W-:Y:S02]  /*48a0*/  UIMAD.WIDE.U32 UR10, UR6, UR22, URZ ;  /* 0x00000016060a72a5 */ /* 0x000fe4000f8e00ff */
[----:B------:R-:W-:Y:S03]  /*48b0*/  USHF.R.U32.HI UR8, URZ, UR49, UR5 ;  /* 0x00000031ff087299 */ /* 0x000fe60008011605 */
[----:B------:R-:W-:Y:S02]  /*48c0*/  UMOV UR5, UR17 ;  /* 0x0000001100057c82 */ /* 0x000fe40008000000 */
[----:B------:R-:W-:Y:S03]  /*48d0*/  @UP1 USHF.R.U32.HI UR4, URZ, UR23, UR5 ;  /* 0x00000017ff041299 */ /* 0x000fe60008011605 */
[----:B------:R-:W-:Y:S01]  /*48e0*/  UMOV UR5, UR19 ;  /* 0x0000001300057c82 */ /* 0x000fe20008000000 */
[----:B------:R-:W-:Y:S02]  /*48f0*/  UIMAD UR4, UR42, UR4, URZ ;  /* 0x000000042a0472a4 */ /* 0x000fe4000f8e02ff */
[----:B------:R-:W-:Y:S02]  /*4900*/  @UP1 USHF.R.U32.HI UR7, URZ, UR23, UR5 ;  /* 0x00000017ff071299 */ /* 0x000fe40008011605 */
[----:B------:R-:W-:Y:S02]  /*4910*/  USEL UR5, UR14, UR8, !UP0 ;  /* 0x000000080e057287 */ /* 0x000fe4000c000000 */
[----:B------:R-:W-:Y:S02]  /*4920*/  UIMAD UR8, UR42, UR7, URZ ;  /* 0x000000072a0872a4 */ /* 0x000fe4000f8e02ff */
[----:B------:R-:W-:Y:S03]  /*4930*/  UISETP.GE.AND UP0, UPT, UR6, UR4, UPT ;  /* 0x000000040600728c */ /* 0x000fe6000bf06270 */
[----:B------:R-:W-:Y:S01]  /*4940*/  UMOV UR4, UR11 ;  /* 0x0000000b00047c82 */ /* 0x000fe20008000000 */
[----:B------:R-:W-:Y:S02]  /*4950*/  UISETP.GE.OR UP0, UPT, UR5, UR8, UP0 ;  /* 0x000000080500728c */ /* 0x000fe40008706670 */
[----:B------:R-:W-:Y:S02]  /*4960*/  USHF.R.U32.HI UR4, URZ, UR23, UR4 ;  /* 0x00000017ff047299 */ /* 0x000fe40008011604 */
[----:B------:R-:W-:Y:S02]  /*4970*/  UIMAD.WIDE.U32 UR8, UR5, UR22, URZ ;  /* 0x00000016050872a5 */ /* 0x000fe4000f8e00ff */
[----:B------:R-:W-:Y:S04]  /*4980*/  USEL UR10, UR6, UR4, !UP1 ;  /* 0x00000004060a7287 */ /* 0x000fe8000c800000 */
[----:B------:R-:W-:Y:S01]  /*4990*/  UIADD3 UR11, UPT, UPT, -UR10, URZ, URZ ;  /* 0x000000ff0a0b7290 */ /* 0x000fe2000fffe1ff */
[----:B------:R-:W-:Y:S02]  /*49a0*/  @!UP0 UMOV UR4, UR9 ;  /* 0x0000000900048c82 */ /* 0x000fe40008000000 */
[----:B------:R-:W-:Y:S02]  /*49b0*/  @!UP0 USHF.R.U32.HI UR4, URZ, UR23, UR4 ;  /* 0x00000017ff048299 */ /* 0x000fe40008011604 */
[----:B------:R-:W-:Y:S02]  /*49c0*/  UIMAD UR8, UR42, UR11, UR6 ;  /* 0x0000000b2a0872a4 */ /* 0x000fe4000f8e0206 */
[----:B------:R-:W-:Y:S02]  /*49d0*/  @!UP0 USEL UR4, UR5, UR4, !UP1 ;  /* 0x0000000405048287 */ /* 0x000fe4000c800000 */
[----:B------:R-:W-:Y:S02]  /*49e0*/  UISETP.NE.AND UP1, UPT, UR20, URZ, UPT ;  /* 0x000000ff1400728c */ /* 0x000fe4000bf25270 */
[----:B------:R-:W-:Y:S02]  /*49f0*/  @!UP0 UIMAD UR7, UR7, UR8, UR4 ;  /* 0x00000008070782a4 */ /* 0x000fe4000f8e0204 */
[----:B------:R-:W-:Y:S02]  /*4a00*/  @!UP0 UIADD3 UR9, UPT, UPT, UR10, -UR4, URZ ;  /* 0x800000040a098290 */ /* 0x000fe4000fffe0ff */
[----:B------:R-:W-:Y:S02]  /*4a10*/  UIADD3 UR8, UPT, UPT, -UR6, URZ, URZ ;  /* 0x000000ff06087290 */ /* 0x000fe4000fffe1ff */
[----:B------:R-:W-:Y:S02]  /*4a20*/  UIADD3 UR4, UPT, UPT, -UR5, URZ, URZ ;  /* 0x000000ff05047290 */ /* 0x000fe4000fffe1ff */
[----:B------:R-:W-:Y:S03]  /*4a30*/  @!UP0 UIMAD UR6, UR9, UR42, UR5 ;  /* 0x0000002a090682a4 */ /* 0x000fe6000f8e0205 */
[----:B------:R-:W-:Y:S01]  /*4a40*/  @!UP0 UMOV UR5, UR7 ;  /* 0x0000000700058c82 */ /* 0x000fe20008000000 */
[----:B------:R-:W-:Y:S02]  /*4a50*/  UIMAD UR7, UR15, UR4, UR14 ;  /* 0x000000040f0772a4 */ /* 0x000fe4000f8e020e */
[----:B------:R-:W-:Y:S02]  /*4a60*/  UIMAD UR4, UR50, UR8, UR13 ;  /* 0x00000008320472a4 */ /* 0x000fe4000f8e020d */
[----:B------:R-:W-:Y:S02]  /*4a70*/  UIMAD UR14, UR5, UR15, UR7 ;  /* 0x0000000f050e72a4 */ /* 0x000fe4000f8e0207 */
[----:B------:R-:W-:Y:S11]  /*4a80*/  UIMAD UR13, UR6, UR50, UR4 ;  /* 0x00000032060d72a4 */ /* 0x000ff6000f8e0204 */
[----:B------:R-:W-:Y:S01]  /*4a90*/  @!UPT UIADD3 URZ, UPT, UPT, URZ, URZ, URZ ;  /* 0x000000fffffff290 */ /* 0x000fe2000fffe0ff */
.L_x_87:
[----:B------:R-:W3:Y:S01]  /*4aa0*/  @!UP4 LDCU.128 UR8, c[0x0][0xb10] ;  /* 0x00016200ff08c7ac */ /* 0x000ee20008000c00 */
[----:B------:R-:W-:Y:S02]  /*4ab0*/  ISETP.NE.U32.AND P0, PT, RZ, UR30, PT ;  /* 0x0000001eff007c0c */ /* 0x000fe4000bf05070 */
[----:B------:R-:W-:Y:S02]  /*4ac0*/  SHF.L.U32 R2, R11, 0x1f, RZ ;  /* 0x0000001f0b027819 */ /* 0x000fe400000006ff */
[----:B------:R-:W-:Y:S01]  /*4ad0*/  ISETP.NE.AND.EX P0, PT, RZ, UR31, PT, P0 ;  /* 0x0000001fff007c0c */ /* 0x000fe2000bf05300 */
[----:B------:R-:W4:Y:S01]  /*4ae0*/  @!UP4 LDCU UR5, c[0x0][0xb0c] ;  /* 0x00016180ff05c7ac */ /* 0x000f220008000800 */
[----:B---3--:R-:W-:Y:S07]  /*4af0*/  UIMAD.WIDE.U32 UR6, UR14, UR8, URZ ;  /* 0x000000080e0672a5 */ /* 0x008fee000f8e00ff */
[----:B------:R-:W-:Y:S01]  /*4b00*/  @!UP4 UMOV UR4, UR7 ;  /* 0x000000070004cc82 */ /* 0x000fe20008000000 */
[----:B----4-:R-:W-:Y:S02]  /*4b10*/  @!UP4 UISETP.NE.AND UP0, UPT, UR5, 0x1, UPT ;  /* 0x000000010500c88c */ /* 0x010fe4000bf05270 */
[----:B------:R-:W-:Y:S02]  /*4b20*/  @!UP4 USHF.R.U32.HI UR4, URZ, UR9, UR4 ;  /* 0x00000009ff04c299 */ /* 0x000fe40008011604 */
[----:B------:R-:W-:Y:S02]  /*4b30*/  UIMAD.WIDE.U32 UR6, UR13, UR11, URZ ;  /* 0x0000000b0d0672a5 */ /* 0x000fe4000f8e00ff */
[----:B------:R-:W-:Y:S02]  /*4b40*/  @!UP4 USEL UR8, UR14, UR4, !UP0 ;  /* 0x000000040e08c287 */ /* 0x000fe4000c000000 */
[----:B------:R-:W-:Y:S03]  /*4b50*/  @!UP4 UISETP.NE.AND UP0, UPT, UR10, 0x1, UPT ;  /* 0x000000010a00c88c */ /* 0x000fe6000bf05270 */
[----:B------:R-:W-:Y:S02]  /*4b60*/  @!UP4 UMOV UR6, UR7 ;  /* 0x000000070006cc82 */ /* 0x000fe40008000000 */
[----:B------:R-:W3:Y:S02]  /*4b70*/  @!UP4 LDCU UR4, c[0x0][0xb20] ;  /* 0x00016400ff04c7ac */ /* 0x000ee40008000800 */
[----:B---3--:R-:W-:Y:S04]  /*4b80*/  @!UP4 USHF.R.U32.HI UR6, URZ, UR4, UR6 ;  /* 0x00000004ff06c299 */ /* 0x008fe80008011606 */
[----:B------:R-:W-:Y:S04]  /*4b90*/  @!UP4 USEL UR6, UR13, UR6, !UP0 ;  /* 0x000000060d06c287 */ /* 0x000fe8000c000000 */
[----:B------:R-:W-:Y:S02]  /*4ba0*/  @!UP4 UIADD3 UR4, UPT, UPT, -UR8, UR6, URZ ;  /* 0x000000060804c290 */ /* 0x000fe4000fffe1ff */
[----:B------:R-:W-:Y:S02]  /*4bb0*/  @!UP4 UIADD3 UR6, UPT, UPT, UR8, -UR6, URZ ;  /* 0x800000060806c290 */ /* 0x000fe4000fffe0ff */
[----:B------:R-:W-:Y:S02]  /*4bc0*/  @!UP4 UIMAD UR14, UR4, UR5, UR14 ;  /* 0x00000005040ec2a4 */ /* 0x000fe4000f8e020e */
[----:B------:R-:W-:Y:S01]  /*4bd0*/  @!UP4 UIMAD UR13, UR6, UR10, UR13 ;  /* 0x0000000a060dc2a4 */ /* 0x000fe2000f8e020d */
[----:B------:R-:W-:Y:S11]  /*4be0*/  BRA.U UP1, `(.L_x_88) ;  /* 0x0000000101107547 */ /* 0x000ff6000b800000 */
[----:B--2---:R-:W-:Y:S04]  /*4bf0*/  MOV R0, UR41 ;  /* 0x0000002900007c02 */ /* 0x004fe80008000f00 */
[----:B------:R-:W-:Y:S04]  /*4c00*/  SHF.L.U32 R3, R0, 0x1f, RZ ;  /* 0x0000001f00037819 */ /* 0x000fe800000006ff */
[----:B------:R-:W2:Y:S02]  /*4c10*/  SYNCS.PHASECHK.TRANS64.TRYWAIT P1, [UR21+0xf8], R3 ;  /* 0x0000f803ff0075a7 */ /* 0x000ea40008021115 */
[----:B--2---:R-:W-:Y:S05]  /*4c20*/  @!P1 BRA `(.L_x_89) ;  /* 0x0000004000d09947 */ /* 0x004fea0003800000 */
.L_x_88:
[----:B------:R-:W-:Y:S05]  /*4c30*/  BRA.U !UP6, `(.L_x_90) ;  /* 0x000000010e387547 */ /* 0x000fea000b800000 */
[----:B------:R-:W-:Y:S01]  /*4c40*/  UPLOP3.LUT UP2, UPT, UPT, UPT, UP5, 0x80, 0x8 ;  /* 0x000000000008789c */ /* 0x000fe20003f4f050 */
[----:B--2---:R-:W-:Y:S01]  /*4c50*/  HFMA2 R0, -RZ, RZ, 0, 5.9604644775390625e-08 ;  /* 0x00000001ff007431 */ /* 0x004fe200000001ff */
[----:B------:R-:W2:Y:S01]  /*4c60*/  LDCU.64 UR8, c[0x0][0x358] ;  /* 0x00006b00ff0877ac */ /* 0x000ea20008000a00 */
[----:B------:R-:W-:Y:S03]  /*4c70*/  IMAD.MOV.U32 R196, RZ, RZ, 0x1 ;  /* 0x00000001ffc47424 */ /* 0x000fe600078e00ff */
[----:B------:R-:W-:Y:S05]  /*4c80*/  PLOP3.LUT P1, PT, PT, PT, UP2, 0x80, 0x8 ;  /* 0x000000000008781c */ /* 0x000fea0003f2f028 */
[----:B------:R-:W3:Y:S01]  /*4c90*/  @UP2 LDCU.64 UR4, c[0x0][0x888] ;  /* 0x00011100ff0427ac */ /* 0x000ee20008000a00 */
[----:B------:R-:W-:Y:S07]  /*4ca0*/  @UP2 UIMAD UR6, UR36, UR30, URZ ;  /* 0x0000001e240622a4 */ /* 0x000fee000f8e02ff */
[----:B------:R-:W-:Y:S01]  /*4cb0*/  @!P1 PRMT R196, R0, 0x7610, R196 ;  /* 0x0000761000c49816 */ /* 0x000fe200000000c4 */
[----:B---3--:R-:W-:Y:S06]  /*4cc0*/  @UP2 UIMAD.WIDE UR4, UR6, 0x4, UR4 ;  /* 0x00000004060428a5 */ /* 0x008fec000f8e0204 */
[----:B------:R-:W-:Y:S01]  /*4cd0*/  IMAD.U32 R4, RZ, RZ, UR4 ;  /* 0x00000004ff047e24 */ /* 0x000fe2000f8e00ff */
[----:B------:R-:W-:Y:S04]  /*4ce0*/  MOV R5, UR5 ;  /* 0x0000000500057c02 */ /* 0x000fe80008000f00 */
[----:B------:R-:W3:Y:S01]  /*4cf0*/  @!UP2 LDCU UR4, c[0x0][0x880] ;  /* 0x00011000ff04a7ac */ /* 0x000ee20008000800 */
[----:B--2--5:R4:W5:Y:S02]  /*4d00*/  @P1 LDG.E R94, desc[UR8][R4.64] ;  /* 0x00000008045e1981 */ /* 0x024964000c1e1900 */
[----:B---34-:R-:W-:Y:S07]  /*4d10*/  @!P1 IMAD.U32 R94, RZ, RZ, UR4 ;  /* 0x00000004ff5e9e24 */ /* 0x018fee000f8e00ff */
.L_x_90:
[----:B-----5:R-:W-:Y:S01]  /*4d20*/  @!P0 ISETP.EQ.AND P2, PT, R94, RZ, PT ;  /* 0x000000ff5e00820c */ /* 0x020fe20003f42270 */
[----:B------:R-:W-:Y:S01]  /*4d30*/  @!UPT UIADD3 URZ, UPT, UPT, URZ, URZ, URZ ;  /* 0x000000fffffff290 */ /* 0x000fe2000fffe0ff */
[----:B------:R-:W-:Y:S11]  /*4d40*/  @!P0 BRA `(.L_x_91) ;  /* 0x0000000000148947 */ /* 0x000ff60003800000 */
[----:B------:R-:W-:Y:S02]  /*4d50*/  LOP3.LUT P0, RZ, R196, 0xff, RZ, 0xc0, !PT ;  /* 0x000000ffc4ff7812 */ /* 0x000fe4000780c0ff */
[----:B------:R-:W-:Y:S04]  /*4d60*/  PLOP3.LUT P2, PT, PT, PT, UP2, 0x80, 0x8 ;  /* 0x000000000008781c */ /* 0x000fe80003f4f028 */
[----:B------:R-:W-:Y:S07]  /*4d70*/  PLOP3.LUT P2, PT, P2, PT, PT, 0x8, 0x80 ;  /* 0x000000000080781c */ /* 0x000fee000174e170 */
[----:B------:R-:W-:Y:S11]  /*4d80*/  @P0 ISETP.EQ.AND P2, PT, R94, RZ, PT ;  /* 0x000000ff5e00020c */ /* 0x000ff60003f42270 */
[----:B------:R-:W-:Y:S02]  /*4d90*/  @!UPT UIADD3 URZ, UPT, UPT, URZ, URZ, URZ ;  /* 0x000000fffffff290 */ /* 0x000fe4000fffe0ff */
.L_x_91:
[----:B------:R-:W3:Y:S01]  /*4da0*/  SYNCS.PHASECHK.TRANS64.TRYWAIT P0, [UR21+0xe8], R2 ;  /* 0x0000e802ff0075a7 */ /* 0x000ee20008001115 */
[----:B------:R-:W-:Y:S02]  /*4db0*/  ELECT P1, URZ, PT ;  /* 0x0000000000ff782f */ /* 0x000fe40003820000 */
[----:B------:R-:W-:Y:S01]  /*4dc0*/  IADD3 R10, PT, PT, R10, 0x1, RZ ;  /* 0x000000010a0a7810 */ /* 0x000fe20007ffe0ff */
[----:B---3--:R-:W-:Y:S10]  /*4dd0*/  @!P0 BRA `(.L_x_92) ;  /* 0x00000040007c8947 */ /* 0x008ff40003800000 */
.L_x_167:
[----:B------:R-:W-:Y:S01]  /*4de0*/  PLOP3.LUT P1, PT, P2, P1, PT, 0xf2, 0x2f ;  /* 0x00000000002f781c */ /* 0x000fe20001723e72 */
[----:B------:R-:W-:Y:S01]  /*4df0*/  UMOV UR6, 0x0 ;  /* 0x0000000000067882 */ /* 0x000fe20000000000 */
[----:B------:R-:W-:Y:S01]  /*4e00*/  UMOV UR7, 0x10000000 ;  /* 0x1000000000077882 */ /* 0x000fe20000000000 */
[----:B------:R-:W-:Y:S01]  /*4e10*/  UMOV UR28, UR36 ;  /* 0x00000024001c7c82 */ /* 0x000fe20008000000 */
[----:B------:R-:W-:Y:S01]  /*4e20*/  UMOV UR12, UR36 ;  /* 0x00000024000c7c82 */ /* 0x000fe20008000000 */
[----:B------:R-:W-:Y:S01]  /*4e30*/  UMOV UR20, UR36 ;  /* 0x0000002400147c82 */ /* 0x000fe20008000000 */
[----:B------:R-:W-:Y:S07]  /*4e40*/  LOP3.LUT R11, R11, 0x1, RZ, 0x3c, !PT ;  /* 0x000000010b0b7812 */ /* 0x000fee00078e3cff */
[----:B--2---:R-:W-:Y:S01]  /*4e50*/  @!P1 IADD3 R2, P0, PT, R12, 0x580, RZ ;  /* 0x000005800c029810 */ /* 0x004fe20007f1e0ff */
[----:B------:R-:W-:Y:S01]  /*4e60*/  VOTEU.ALL UP1, P1 ;  /* 0x0000000000ff7886 */ /* 0x000fe20000820000 */
[----:B------:R-:W-:Y:S02]  /*4e70*/  VOTEU.ALL UP0, P1 ;  /* 0x0000000000ff7886 */ /* 0x000fe40000800000 */
[----:B------:R-:W-:Y:S01]  /*4e80*/  @!P1 R2UR UR5, R2 ;  /* 0x00000000020592ca */ /* 0x000fe200000e0000 */
[----:B------:R-:W-:Y:S01]  /*4e90*/  @!P1 IMAD.X R0, RZ, RZ, R13, P0 ;  /* 0x000000ffff009224 */ /* 0x000fe200000e060d */
[----:B------:R-:W-:Y:S01]  /*4ea0*/  ISETP.NE.AND P0, PT, R10, 0x2, PT ;  /* 0x000000020a00780c */ /* 0x000fe20003f05270 */
[----:B------:R-:W-:Y:S02]  /*4eb0*/  @!UP0 USHF.L.U32 UR35, UR45, 0x6, URZ ;  /* 0x000000062d238899 */ /* 0x000fe400080006ff */
[----:B------:R-:W-:Y:S01]  /*4ec0*/  @!UP0 UIMAD UR34, UR46, 0xa0, URZ ;  /* 0x000000a02e2288a4 */ /* 0x000fe2000f8e02ff */
[----:B------:R-:W-:Y:S01]  /*4ed0*/  @!P1 R2UR UR4, R0 ;  /* 0x00000000000492ca */ /* 0x000fe200000e0000 */
[----:B------:R-:W-:Y:S01]  /*4ee0*/  @!UP0 UIADD3 UR32, UPT, UPT, UR21, 0x200, URZ ;  /* 0x0000020015208890 */ /* 0x000fe2000fffe0ff */
[----:B------:R-:W-:Y:S01]  /*4ef0*/  SEL R0, RZ, 0x1, P0 ;  /* 0x00000001ff007807 */ /* 0x000fe20000000000 */
[----:B------:R-:W-:Y:S01]  /*4f00*/  @!UP0 UIADD3 UR33, UPT, UPT, UR21, 0xe0, URZ ;  /* 0x000000e015218890 */ /* 0x000fe2000fffe0ff */
[----:B------:R-:W-:Y:S01]  /*4f10*/  SEL R10, R10, RZ, P0 ;  /* 0x000000ff0a0a7207 */ /* 0x000fe20000000000 */
[----:B------:R-:W-:Y:S01]  /*4f20*/  @!UP0 UIADD3 UR24, UPT, UPT, UR21, 0xa00, URZ ;  /* 0x00000a0015188890 */ /* 0x000fe2000fffe0ff */
[----:B------:R-:W-:Y:S01]  /*4f30*/  LOP3.LUT R9, R9, R0, RZ, 0x3c, !PT ;  /* 0x0000000009097212 */ /* 0x000fe200078e3cff */
[----:B------:R-:W-:Y:S01]  /*4f40*/  IMAD.U32 R2, RZ, RZ, UR5 ;  /* 0x00000005ff027e24 */ /* 0x000fe2000f8e00ff */
[----:B------:R-:W-:Y:S02]  /*4f50*/  @!UP0 UIADD3 UR26, UPT, UPT, UR34, 0x20, URZ ;  /* 0x00000020221a8890 */ /* 0x000fe4000fffe0ff */
[----:B------:R-:W-:Y:S01]  /*4f60*/  UMOV UR25, UR33 ;  /* 0x0000002100197c82 */ /* 0x000fe20008000000 */
[----:B------:R-:W-:Y:S01]  /*4f70*/  UMOV UR27, UR35 ;  /* 0x00000023001b7c82 */ /* 0x000fe20008000000 */
[----:B------:R-:W-:Y:S01]  /*4f80*/  @!UP0 UIADD3 UR8, UPT, UPT, UR21, 0x1200, URZ ;  /* 0x0000120015088890 */ /* 0x000fe2000fffe0ff */
[----:B------:R-:W-:Y:S01]  /*4f90*/  IMAD.U32 R3, RZ, RZ, UR4 ;  /* 0x00000004ff037e24 */ /* 0x000fe2000f8e00ff */
[----:B------:R-:W-:Y:S01]  /*4fa0*/  @!P1 R2UR UR4, R2 ;  /* 0x00000000020492ca */ /* 0x000fe200000e0000 */
[----:B------:R-:W-:Y:S01]  /*4fb0*/  @!UP0 UIADD3 UR10, UPT, UPT, UR34, 0x40, URZ ;  /* 0x00000040220a8890 */ /* 0x000fe2000fffe0ff */
[----:B------:R-:W-:Y:S02]  /*4fc0*/  UMOV UR9, UR33 ;  /* 0x0000002100097c82 */ /* 0x000fe40008000000 */
[----:B------:R-:W-:Y:S01]  /*4fd0*/  @!P1 R2UR UR5, R3 ;  /* 0x00000000030592ca */ /* 0x000fe200000e0000 */
[----:B------:R-:W-:Y:S01]  /*4fe0*/  UMOV UR11, UR35 ;  /* 0x00000023000b7c82 */ /* 0x000fe20008000000 */
[----:B------:R-:W-:Y:S02]  /*4ff0*/  @!UP0 UIADD3 UR16, UPT, UPT, UR21, 0x1a00, URZ ;  /* 0x00001a0015108890 */ /* 0x000fe4000fffe0ff */
[----:B------:R-:W-:Y:S01]  /*5000*/  @!UP0 UIADD3 UR18, UPT, UPT, UR34, 0x60, URZ ;  /* 0x0000006022128890 */ /* 0x000fe2000fffe0ff */
[----:B------:R-:W-:Y:S01]  /*5010*/  UMOV UR17, UR33 ;  /* 0x0000002100117c82 */ /* 0x000fe20008000000 */
[----:B------:R-:W-:Y:S01]  /*5020*/  UMOV UR19, UR35 ;  /* 0x0000002300137c82 */ /* 0x000fe20008000000 */
[----:B------:R-:W-:Y:S02]  /*5030*/  UIADD3 UR46, UPT, UPT, UR13, UR57, URZ ;  /* 0x000000390d2e7290 */ /* 0x000fe4000fffe0ff */
[----:B------:R-:W-:Y:S04]  /*5040*/  UIADD3 UR45, UPT, UPT, UR14, UR60, URZ ;  /* 0x0000003c0e2d7290 */ /* 0x000fe8000fffe0ff */
[----:B------:R2:W-:Y:S01]  /*5050*/  @!UP1 UTMALDG.3D [UR32], [UR4], desc[UR6] ;  /* 0x00000620040095b4 */ /* 0x0005e20008011000 */
[----:B------:R-:W-:Y:S05]  /*5060*/  VOTEU.ALL UP1, P1 ;  /* 0x0000000000ff7886 */ /* 0x000fea0000820000 */
[----:B------:R-:W-:Y:S01]  /*5070*/  @!UP1 UTMALDG.3D [UR24], [UR4], desc[UR6] ;  /* 0x00000618040095b4 */ /* 0x000fe20008011000 */
[----:B------:R-:W-:Y:S05]  /*5080*/  VOTEU.ALL UP1, P1 ;  /* 0x0000000000ff7886 */ /* 0x000fea0000820000 */
[----:B------:R3:W-:Y:S01]  /*5090*/  @!UP1 UTMALDG.3D [UR8], [UR4], desc[UR6] ;  /* 0x00000608040095b4 */ /* 0x0007e20008011000 */
[----:B------:R-:W-:Y:S01]  /*50a0*/  UPLOP3.LUT UP1, UPT, UPT, UPT, UPT, 0x80, 0x8 ;  /* 0x000000000008789c */ /* 0x000fe20003f2f070 */
[----:B--2---:R-:W-:Y:S01]  /*50b0*/  UMOV UR36, UR29 ;  /* 0x0000001d00247c82 */ /* 0x004fe20008000000 */
[----:B---3--:R-:W-:Y:S02]  /*50c0*/  @!UP0 UIADD3 UR8, UPT, UPT, UR21, 0x2200, URZ ;  /* 0x0000220015088890 */ /* 0x008fe4000fffe0ff */
[----:B------:R-:W-:Y:S01]  /*50d0*/  @!UP0 UIADD3 UR10, UPT, UPT, UR34, 0x80, URZ ;  /* 0x00000080220a8890 */ /* 0x000fe2000fffe0ff */
[----:B------:R-:W-:Y:S05]  /*50e0*/  VOTEU.ALL UP0, P1 ;  /* 0x0000000000ff7886 */ /* 0x000fea0000800000 */
[----:B------:R2:W-:Y:S01]  /*50f0*/  @!UP0 UTMALDG.3D [UR16], [UR4], desc[UR6] ;  /* 0x00000610040085b4 */ /* 0x0005e20008011000 */
[----:B------:R-:W-:Y:S05]  /*5100*/  VOTEU.ALL UP0, P1 ;  /* 0x0000000000ff7886 */ /* 0x000fea0000800000 */
[----:B------:R2:W-:Y:S01]  /*5110*/  @!UP0 UTMALDG.3D [UR8], [UR4], desc[UR6] ;  /* 0x00000608040085b4 */ /* 0x0005e20008011000 */
[----:B------:R2:W-:Y:S01]  /*5120*/  @!P1 SYNCS.ARRIVE.TRANS64.RED.A0TR RZ, [UR21+0xe0], R8 ;  /* 0x0000e008ffff99a7 */ /* 0x0005e20008300415 */
[----:B------:R-:W-:Y:S01]  /*5130*/  SYNCS.ARRIVE.TRANS64.RED.A1T0 RZ, [UR47], RZ ;  /* 0x000000ffffff79a7 */ /* 0x000fe2000810042f */
[----:B------:R-:W-:Y:S05]  /*5140*/  BRA.U UP3, `(.L_x_93) ;  /* 0xfffffff503187547 */ /* 0x000fea000b83ffff */
[----:B------:R-:W-:Y:S07]  /*5150*/  MOV R0, UR21 ;  /* 0x0000001500007c02 */ /* 0x000fee0008000f00 */
.L_x_94:
[----:B---3--:R-:W-:-:S04]  /*5160*/  SHF.L.U32 R3, R11, 0x1f, RZ ;  /* 0x0000001f0b037819 */ /* 0x008fc800000006ff */
[----:B------:R3:W4:Y:S03]  /*5170*/  SYNCS.PHASECHK.TRANS64.TRYWAIT P0, [R0+URZ+0xe8], R3 ;  /* 0x0000e803000075a7 */ /* 0x00072600080011ff */
[----:B----4-:R-:W-:Y:S05]  /*5180*/  @!P0 NANOSLEEP.SYNCS 0x989680 ;  /* 0x009896800000895d */ /* 0x010fea0003900000 */
[----:B------:R-:W4:Y:S02]  /*5190*/  @!P0 SYNCS.PHASECHK.TRANS64 P0, [R0+URZ+0xe8], R3 ;  /* 0x0000e803000085a7 */ /* 0x000f2400080010ff */
[----:B-12-4-:R-:W-:Y:S05]  /*51a0*/  @P0 EXIT ;  /* 0x000000000000094d */ /* 0x016fea0003800000 */
[----:B------:R-:W-:Y:S05]  /*51b0*/  BRA `(.L_x_94) ;  /* 0xfffffffc00e87947 */ /* 0x000fea000383ffff */
.L_x_85:
[----:B------:R-:W-:-:S06]  /*51c0*/  UISETP.GE.AND UP0, UPT, UR20, 0x4, UPT ;  /* 0x000000041400788c */ /* 0x000fcc000bf06270 */
[----:B------:R-:W-:-:S13]  /*51d0*/  PLOP3.LUT P0, PT, PT, PT, UP0, 0x80, 0x8 ;  /* 0x000000000008781c */ /* 0x000fda0003f0f008 */
[----:B-1----:R-:W-:Y:S05]  /*51e0*/  @!P0 EXIT ;  /* 0x000000000000894d */ /* 0x002fea0003800000 */
[----:B------:R-:W-:Y:S01]  /*51f0*/  BAR.SYNC.DEFER_BLOCKING 0x6, 0xa0 ;  /* 0x0182800000007b1d */ /* 0x000fe20000010000 */
[C---:B------:R-:W-:Y:S01]  /*5200*/  IMAD.SHL.U32 R6, R186.reuse, 0x20, RZ ;  /* 0x00000020ba067824 */ /* 0x040fe200078e00ff */
[----:B------:R-:W-:Y:S01]  /*5210*/  CS2R R200, SRZ ;  /* 0x0000000000c87805 */ /* 0x000fe2000001ff00 */
[C---:B------:R-:W-:Y:S01]  /*5220*/  IMAD.SHL.U32 R187, R186.reuse, 0x10, RZ ;  /* 0x00000010babb7824 */ /* 0x040fe200078e00ff */
[----:B------:R-:W-:Y:S01]  /*5230*/  CS2R R198, SRZ ;  /* 0x0000000000c67805 */ /* 0x000fe2000001ff00 */
[----:B------:R-:W-:Y:S01]  /*5240*/  IMAD.U32 R2, R186, 0x10000, RZ ;  /* 0x00010000ba027824 */ /* 0x000fe200078e00ff */
[----:B------:R-:W-:Y:S02]  /*5250*/  UMOV UR44, 0x400 ;  /* 0x00000400002c7882 */ /* 0x000fe40000000000 */
[----:B------:R-:W1:Y:S01]  /*5260*/  LDC.64 R182, c[0x0][0x888] ;  /* 0x00022200ffb67b82 */ /* 0x000e620000000a00 */
[----:B------:R-:W-:Y:S01]  /*5270*/  ULEA UR44, UR47, UR44, 0x18 ;  /* 0x0000002c2f2c7291 */ /* 0x000fe2000f8ec0ff */
[----:B------:R-:W-:Y:S01]  /*5280*/  LOP3.LUT R5, R6, 0x80, RZ, 0xc0, !PT ;  /* 0x0000008006057812 */ /* 0x000fe200078ec0ff */
[----:B------:R-:W-:Y:S01]  /*5290*/  IMAD.SHL.U32 R4, R186, 0x4, RZ ;  /* 0x00000004ba047824 */ /* 0x000fe200078e00ff */
[----:B------:R-:W-:Y:S01]  /*52a0*/  LOP3.LUT R187, R187, 0x600, RZ, 0xc0, !PT ;  /* 0x00000600bbbb7812 */ /* 0x000fe200078ec0ff */
[----:B------:R-:W-:Y:S01]  /*52b0*/  UIADD3 UR4, UPT, UPT, UR44, 0x2a00, URZ ;  /* 0x00002a002c047890 */ /* 0x000fe2000fffe0ff */
[----:B------:R-:W-:Y:S01]  /*52c0*/  LOP3.LUT R5, R5, 0x10, R186, 0xf8, !PT ;  /* 0x0000001005057812 */ /* 0x000fe200078ef8ba */
[----:B------:R-:W-:Y:S01]  /*52d0*/  IMAD.MOV.U32 R88, RZ, RZ, RZ ;  /* 0x000000ffff587224 */ /* 0x000fe200078e00ff */
[----:B------:R-:W2:Y:S01]  /*52e0*/  LDC.64 R184, c[0x0][0x890] ;  /* 0x00022400ffb87b82 */ /* 0x000ea20000000a00 */
[----:B------:R-:W-:Y:S01]  /*52f0*/  LOP3.LUT R187, R187, 0x60, R6, 0xf8, !PT ;  /* 0x00000060bbbb7812 */ /* 0x000fe200078ef806 */
[----:B------:R-:W3:Y:S01]  /*5300*/  LDCU UR50, c[0x0][0x370] ;  /* 0x00006e00ff3277ac */ /* 0x000ee20008000800 */
[----:B------:R-:W-:Y:S01]  /*5310*/  LOP3.LUT R2, R2, 0x600000, RZ, 0xc0, !PT ;  /* 0x0060000002027812 */ /* 0x000fe200078ec0ff */
[----:B------:R-:W-:Y:S01]  /*5320*/  IMAD.U32 R202, RZ, RZ, UR4 ;  /* 0x00000004ffca7e24 */ /* 0x000fe2000f8e00ff */
[----:B------:R-:W-:Y:S01]  /*5330*/  LOP3.LUT R4, R5, 0x10, R4, 0x78, !PT ;  /* 0x0000001005047812 */ /* 0x000fe200078e7804 */
[----:B------:R-:W4:Y:S01]  /*5340*/  LDCU.64 UR62, c[0x0][0x348] ;  /* 0x00006900ff3e77ac */ /* 0x000f220008000a00 */
[----:B------:R-:W-:Y:S01]  /*5350*/  LOP3.LUT R187, R187, 0x100, R6, 0xf8, !PT ;  /* 0x00000100bbbb7812 */ /* 0x000fe200078ef806 */
[----:B------:R-:W1:Y:S01]  /*5360*/  LDC.64 R180, c[0x0][0x8b0] ;  /* 0x00022c00ffb47b82 */ /* 0x000e620000000a00 */
[----:B------:R-:W3:Y:S01]  /*5370*/  LDS R3, [UR44+0x1b0] ;  /* 0x0001b02cff037984 */ /* 0x000ee20008000800 */
[----:B------:R-:W1:Y:S01]  /*5380*/  LDCU UR43, c[0x0][0xb0c] ;  /* 0x00016180ff2b77ac */ /* 0x000e620008000800 */
[----:B------:R-:W-:Y:S01]  /*5390*/  LOP3.LUT R187, R187, R4, RZ, 0xfc, !PT ;  /* 0x00000004bbbb7212 */ /* 0x000fe200078efcff */
[----:B------:R-:W1:Y:S04]  /*53a0*/  LDCU UR39, c[0x0][0xb30] ;  /* 0x00016600ff2777ac */ /* 0x000e680008000800 */
[----:B------:R-:W1:Y:S01]  /*53b0*/  LDC.64 R174, c[0x0][0x8a8] ;  /* 0x00022a00ffae7b82 */ /* 0x000e620000000a00 */
[----:B------:R-:W1:Y:S01]  /*53c0*/  LDCU.64 UR58, c[0x0][0x888] ;  /* 0x00011100ff3a77ac */ /* 0x000e620008000a00 */
[----:B------:R-:W1:Y:S01]  /*53d0*/  LDCU.64 UR40, c[0x0][0xb28] ;  /* 0x00016500ff2877ac */ /* 0x000e620008000a00 */
[----:B------:R-:W1:Y:S01]  /*53e0*/  LDCU.128 UR52, c[0x0][0xb10] ;  /* 0x00016200ff3477ac */ /* 0x000e620008000c00 */
[----:B------:R-:W1:Y:S01]  /*53f0*/  LDCU UR49, c[0x0][0x374] ;  /* 0x00006e80ff3177ac */ /* 0x000e620008000800 */
[----:B------:R-:W-:Y:S01]  /*5400*/  UIADD3 UR56, UPT, UPT, UR44, 0x200, URZ ;  /* 0x000002002c387890 */ /* 0x000fe2000fffe0ff */
[----:B--234-:R-:W-:-:S11]  /*5410*/  IMAD.IADD R2, R3, 0x1, R2 ;  /* 0x0000000103027824 */ /* 0x01cfd600078e0202 */
.L_x_116:
[----:B------:R-:W-:Y:S02]  /*5420*/  LEA R8, R198, UR44, 0x3 ;  /* 0x0000002cc6087c11 */ /* 0x000fe4000f8e18ff */
[----:B------:R-:W-:Y:S02]  /*5430*/  SHF.L.U32 R3, R200, 0x1f, RZ ;  /* 0x0000001fc8037819 */ /* 0x000fe400000006ff */
[----:B------:R-:W-:Y:S02]  /*5440*/  LEA R5, R198, UR44, 0x4 ;  /* 0x0000002cc6057c11 */ /* 0x000fe4000f8e20ff */
[----:B--2---:R-:W2:Y:S02]  /*5450*/  SYNCS.PHASECHK.TRANS64.TRYWAIT P0, [R8+URZ+0x100], R3 ;  /* 0x00010003080075a7 */ /* 0x004ea400080011ff */
[----:B-12---:R-:W-:Y:S05]  /*5460*/  @!P0 BRA `(.L_x_95) ;  /* 0x0000003800f08947 */ /* 0x006fea0003800000 */
.L_x_168:
        /* <DEDUP_REMOVED lines=11> */
[----:B------:R-:W-:Y:S01]  /*5520*/  PLOP3.LUT P0, PT, PT, PT, UP1, 0x80, 0x8 ;  /* 0x000000000008781c */ /* 0x000fe20003f0f018 */
[----:B------:R-:W-:Y:S11]  /*5530*/  UP2UR UR48, UPR, URZ, 0x2 ;  /* 0x00000002ff307883 */ /* 0x000ff60008000000 */
[----:B------:R-:W-:Y:S01]  /*5540*/  @!UPT UIADD3 URZ, UPT, UPT, URZ, URZ, URZ ;  /* 0x000000fffffff290 */ /* 0x000fe2000fffe0ff */
[----:B------:R-:W-:Y:S02]  /*5550*/  @P0 SHF.R.U32.HI R0, RZ, 0x10, R5 ;  /* 0x00000010ff000819 */ /* 0x000fe40000011605 */
[----:B--2---:R-:W-:Y:S02]  /*5560*/  @P0 MOV R3, R4 ;  /* 0x0000000400030202 */ /* 0x004fe40000000f00 */
        /* <DEDUP_REMOVED lines=11> */
[----:B------:R-:W3:Y:S01]  /*5620*/  LDCU UR12, c[0x0][0xb20] ;  /* 0x00016400ff0c77ac */ /* 0x000ee20008000800 */
[----:B-1----:R-:W-:Y:S02]  /*5630*/  UIMAD.WIDE.U32 UR4, UR49, UR55, URZ ;  /* 0x00000037310472a5 */ /* 0x002fe4000f8e00ff */
[----:B------:R-:W-:Y:S02]  /*5640*/  UIMAD.WIDE.U32 UR6, UR50, UR52, URZ ;  /* 0x00000034320672a5 */ /* 0x000fe4000f8e00ff */
[----:B------:R-:W-:Y:S02]  /*5650*/  UISETP.NE.AND UP0, UPT, UR54, 0x1, UPT ;  /* 0x000000013600788c */ /* 0x000fe4000bf05270 */
[----:B------:R-:W-:Y:S02]  /*5660*/  UIMAD.WIDE.U32 UR8, UR37, UR55, URZ ;  /* 0x00000037250872a5 */ /* 0x000fe4000f8e00ff */
[----:B------:R-:W-:Y:S02]  /*5670*/  UIMAD.WIDE.U32 UR10, UR38, UR52, URZ ;  /* 0x00000034260a72a5 */ /* 0x000fe4000f8e00ff */
[----:B------:R-:W-:Y:S02]  /*5680*/  UISETP.NE.AND UP1, UPT, UR43, 0x1, UPT ;  /* 0x000000012b00788c */ /* 0x000fe4000bf25270 */
[----:B------:R-:W-:Y:S01]  /*5690*/  UISETP.NE.AND UP2, UPT, UR42, 0x1, UPT ;  /* 0x000000012a00788c */ /* 0x000fe2000bf45270 */
[----:B------:R-:W-:Y:S02]  /*56a0*/  UMOV UR4, UR5 ;  /* 0x0000000500047c82 */ /* 0x000fe40008000000 */
[----:B---3--:R-:W-:Y:S03]  /*56b0*/  USHF.R.U32.HI UR5, URZ, UR12, UR4 ;  /* 0x0000000cff057299 */ /* 0x008fe60008011604 */
[----:B------:R-:W-:Y:S02]  /*56c0*/  UMOV UR4, UR7 ;  /* 0x0000000700047c82 */ /* 0x000fe40008000000 */
[----:B------:R-:W-:Y:S02]  /*56d0*/  USHF.R.U32.HI UR7, URZ, UR53, UR4 ;  /* 0x00000035ff077299 */ /* 0x000fe40008011604 */
[----:B------:R-:W-:Y:S02]  /*56e0*/  USEL UR4, UR49, UR5, !UP0 ;  /* 0x0000000531047287 */ /* 0x000fe4000c000000 */
[----:B------:R-:W-:Y:S01]  /*56f0*/  USEL UR7, UR50, UR7, !UP1 ;  /* 0x0000000732077287 */ /* 0x000fe2000c800000 */
[----:B------:R-:W-:Y:S01]  /*5700*/  UMOV UR5, UR9 ;  /* 0x0000000900057c82 */ /* 0x000fe20008000000 */
[----:B------:R-:W-:Y:S02]  /*5710*/  UIMAD.WIDE.U32 UR8, UR4, UR40, URZ ;  /* 0x00000028040872a5 */ /* 0x000fe4000f8e00ff */
[----:B------:R-:W-:Y:S03]  /*5720*/  USHF.R.U32.HI UR6, URZ, UR12, UR5 ;  /* 0x0000000cff067299 */ /* 0x000fe60008011605 */
[----:B------:R-:W-:Y:S01]  /*5730*/  UMOV UR5, UR11 ;  /* 0x0000000b00057c82 */ /* 0x000fe20008000000 */
[----:B------:R-:W-:Y:S02]  /*5740*/  UIMAD.WIDE.U32 UR10, UR7, UR40, URZ ;  /* 0x00000028070a72a5 */ /* 0x000fe4000f8e00ff */
[----:B------:R-:W-:Y:S02]  /*5750*/  USHF.R.U32.HI UR12, URZ, UR53, UR5 ;  /* 0x00000035ff0c7299 */ /* 0x000fe40008011605 */
[----:B------:R-:W-:Y:S01]  /*5760*/  USEL UR6, UR37, UR6, !UP0 ;  /* 0x0000000625067287 */ /* 0x000fe2000c000000 */
[----:B------:R-:W-:Y:S02]  /*5770*/  UMOV UR5, UR9 ;  /* 0x0000000900057c82 */ /* 0x000fe40008000000 */
[----:B------:R-:W-:Y:S01]  /*5780*/  UMOV UR10, UR11 ;  /* 0x0000000b000a7c82 */ /* 0x000fe20008000000 */
[----:B------:R-:W-:Y:S02]  /*5790*/  @UP2 USHF.R.U32.HI UR4, URZ, UR41, UR5 ;  /* 0x00000029ff042299 */ /* 0x000fe40008011605 */
[----:B------:R-:W-:Y:S02]  /*57a0*/  @UP2 USHF.R.U32.HI UR7, URZ, UR41, UR10 ;  /* 0x00000029ff072299 */ /* 0x000fe4000801160a */
[----:B------:R-:W-:Y:S02]  /*57b0*/  UIMAD UR4, UR42, UR4, URZ ;  /* 0x000000042a0472a4 */ /* 0x000fe4000f8e02ff */
[----:B------:R-:W-:Y:S02]  /*57c0*/  UIMAD.WIDE.U32 UR10, UR6, UR40, URZ ;  /* 0x00000028060a72a5 */ /* 0x000fe4000f8e00ff */
[----:B------:R-:W-:Y:S02]  /*57d0*/  USEL UR5, UR38, UR12, !UP1 ;  /* 0x0000000c26057287 */ /* 0x000fe4000c800000 */
[----:B------:R-:W-:Y:S02]  /*57e0*/  UIMAD UR8, UR42, UR7, URZ ;  /* 0x000000072a0872a4 */ /* 0x000fe4000f8e02ff */
[----:B------:R-:W-:Y:S03]  /*57f0*/  UISETP.GE.AND UP0, UPT, UR6, UR4, UPT ;  /* 0x000000040600728c */ /* 0x000fe6000bf06270 */
[----:B------:R-:W-:Y:S01]  /*5800*/  UMOV UR4, UR11 ;  /* 0x0000000b00047c82 */ /* 0x000fe20008000000 */
[----:B------:R-:W-:Y:S02]  /*5810*/  UISETP.GE.OR UP0, UPT, UR5, UR8, UP0 ;  /* 0x000000080500728c */ /* 0x000fe40008706670 */
[----:B------:R-:W-:Y:S02]  /*5820*/  USHF.R.U32.HI UR4, URZ, UR41, UR4 ;  /* 0x00000029ff047299 */ /* 0x000fe40008011604 */
[----:B------:R-:W-:Y:S02]  /*5830*/  UIMAD.WIDE.U32 UR8, UR5, UR40, URZ ;  /* 0x00000028050872a5 */ /* 0x000fe4000f8e00ff */
[----:B------:R-:W-:Y:S02]  /*5840*/  USEL UR11, UR6, UR4, !UP2 ;  /* 0x00000004060b7287 */ /* 0x000fe4000d000000 */
[----:B------:R-:W-:Y:S02]  /*5850*/  UIADD3 UR8, UPT, UPT, -UR5, URZ, URZ ;  /* 0x000000ff05087290 */ /* 0x000fe4000fffe1ff */
[----:B------:R-:W-:Y:S01]  /*5860*/  UIADD3 UR10, UPT, UPT, -UR11, URZ, URZ ;  /* 0x000000ff0b0a7290 */ /* 0x000fe2000fffe1ff */
[----:B------:R-:W-:Y:S01]  /*5870*/  @!UP0 UMOV UR4, UR9 ;  /* 0x0000000900048c82 */ /* 0x000fe20008000000 */
[----:B------:R-:W-:Y:S02]  /*5880*/  UIADD3 UR9, UPT, UPT, -UR6, URZ, URZ ;  /* 0x000000ff06097290 */ /* 0x000fe4000fffe1ff */
[----:B------:R-:W-:Y:S02]  /*5890*/  @!UP0 USHF.R.U32.HI UR4, URZ, UR41, UR4 ;  /* 0x00000029ff048299 */ /* 0x000fe40008011604 */
[----:B------:R-:W-:Y:S02]  /*58a0*/  UIMAD UR10, UR42, UR10, UR6 ;  /* 0x0000000a2a0a72a4 */ /* 0x000fe4000f8e0206 */
[----:B------:R-:W-:Y:S04]  /*58b0*/  @!UP0 USEL UR4, UR5, UR4, !UP2 ;  /* 0x0000000405048287 */ /* 0x000fe8000d000000 */
[----:B------:R-:W-:Y:S02]  /*58c0*/  @!UP0 UIMAD UR10, UR7, UR10, UR4 ;  /* 0x0000000a070a82a4 */ /* 0x000fe4000f8e0204 */
[----:B------:R-:W-:Y:S02]  /*58d0*/  @!UP0 UIADD3 UR11, UPT, UPT, UR11, -UR4, URZ ;  /* 0x800000040b0b8290 */ /* 0x000fe4000fffe0ff */
[----:B------:R-:W-:Y:S02]  /*58e0*/  UIMAD UR7, UR43, UR8, UR38 ;  /* 0x000000082b0772a4 */ /* 0x000fe4000f8e0226 */
[----:B------:R-:W-:Y:S02]  /*58f0*/  @!UP0 UIMAD UR6, UR11, UR42, UR5 ;  /* 0x0000002a0b0682a4 */ /* 0x000fe4000f8e0205 */
[----:B------:R-:W-:Y:S01]  /*5900*/  UIMAD UR4, UR54, UR9, UR37 ;  /* 0x00000009360472a4 */ /* 0x000fe2000f8e0225 */
[----:B------:R-:W-:Y:S02]  /*5910*/  @!UP0 UMOV UR5, UR10 ;  /* 0x0000000a00058c82 */ /* 0x000fe40008000000 */
[----:B------:R-:W-:Y:S02]  /*5920*/  UIMAD UR38, UR5, UR43, UR7 ;  /* 0x0000002b052672a4 */ /* 0x000fe4000f8e0207 */
[----:B------:R-:W-:Y:S11]  /*5930*/  UIMAD UR37, UR6, UR54, UR4 ;  /* 0x00000036062572a4 */ /* 0x000ff6000f8e0204 */
[----:B------:R-:W-:Y:S01]  /*5940*/  @!UPT UIADD3 URZ, UPT, UPT, URZ, URZ, URZ ;  /* 0x000000fffffff290 */ /* 0x000fe2000fffe0ff */
.L_x_96:
[----:B-1----:R-:W-:Y:S01]  /*5950*/  UISETP.NE.AND UP0, UPT, UR39, 0x1, UPT ;  /* 0x000000012700788c */ /* 0x002fe2000bf05270 */
[----:B------:R-:W-:Y:S10]  /*5960*/  IADD3 R198, PT, PT, R198, 0x1, RZ ;  /* 0x00000001c6c67810 */ /* 0x000ff40007ffe0ff */
[----:B------:R-:W1:Y:S01]  /*5970*/  @!UP0 LDCU.128 UR12, c[0x0][0xb10] ;  /* 0x00016200ff0c87ac */ /* 0x000e620008000c00 */
[----:B------:R-:W3:Y:S01]  /*5980*/  @!UP0 LDCU UR5, c[0x0][0xb0c] ;  /* 0x00016180ff0587ac */ /* 0x000ee20008000800 */
[----:B------:R-:W4:Y:S01]  /*5990*/  @!UP0 LDCU UR10, c[0x0][0xb20] ;  /* 0x00016400ff0a87ac */ /* 0x000f220008000800 */
[----:B-1----:R-:W-:Y:S02]  /*59a0*/  UIMAD.WIDE.U32 UR8, UR38, UR12, URZ ;  /* 0x0000000c260872a5 */ /* 0x002fe4000f8e00ff */
[----:B------:R-:W-:Y:S02]  /*59b0*/  UIMAD.WIDE.U32 UR6, UR37, UR15, URZ ;  /* 0x0000000f250672a5 */ /* 0x000fe4000f8e00ff */
[----:B------:R-:W-:Y:S03]  /*59c0*/  @!UP0 UISETP.NE.AND UP1, UPT, UR14, 0x1, UPT ;  /* 0x000000010e00888c */ /* 0x000fe6000bf25270 */
[----:B------:R-:W-:Y:S01]  /*59d0*/  @!UP0 UMOV UR4, UR9 ;  /* 0x0000000900048c82 */ /* 0x000fe20008000000 */
[----:B---3--:R-:W-:Y:S02]  /*59e0*/  @!UP0 UISETP.NE.AND UP2, UPT, UR5, 0x1, UPT ;  /* 0x000000010500888c */ /* 0x008fe4000bf45270 */
[----:B------:R-:W-:Y:S01]  /*59f0*/  @!UP0 USHF.R.U32.HI UR4, URZ, UR13, UR4 ;  /* 0x0000000dff048299 */ /* 0x000fe20008011604 */
[----:B------:R-:W-:Y:S02]  /*5a00*/  @!UP0 UMOV UR6, UR7 ;  /* 0x0000000700068c82 */ /* 0x000fe40008000000 */
[----:B----4-:R-:W-:Y:S02]  /*5a10*/  @!UP0 USHF.R.U32.HI UR6, URZ, UR10, UR6 ;  /* 0x0000000aff068299 */ /* 0x010fe40008011606 */
[----:B------:R-:W-:Y:S02]  /*5a20*/  @!UP0 USEL UR7, UR38, UR4, !UP2 ;  /* 0x0000000426078287 */ /* 0x000fe4000d000000 */
[----:B------:R-:W-:Y:S04]  /*5a30*/  @!UP0 USEL UR6, UR37, UR6, !UP1 ;  /* 0x0000000625068287 */ /* 0x000fe8000c800000 */
[----:B------:R-:W-:Y:S02]  /*5a40*/  @!UP0 UIADD3 UR4, UPT, UPT, -UR7, UR6, URZ ;  /* 0x0000000607048290 */ /* 0x000fe4000fffe1ff */
[----:B------:R-:W-:Y:S02]  /*5a50*/  @!UP0 UIADD3 UR6, UPT, UPT, UR7, -UR6, URZ ;  /* 0x8000000607068290 */ /* 0x000fe4000fffe0ff */
[----:B------:R-:W-:Y:S02]  /*5a60*/  @!UP0 UIMAD UR38, UR4, UR5, UR38 ;  /* 0x00000005042682a4 */ /* 0x000fe4000f8e0226 */
[----:B------:R-:W-:Y:S02]  /*5a70*/  @!UP0 UIMAD UR37, UR6, UR14, UR37 ;  /* 0x0000000e062582a4 */ /* 0x000fe4000f8e0225 */
[----:B------:R-:W-:Y:S09]  /*5a80*/  ULOP3.LUT UP0, URZ, UR56, 0x90, URZ, 0xc0, !UPT ;  /* 0x0000009038ff7892 */ /* 0x000ff2000f80c0ff */
[----:B------:R-:W-:Y:S05]  /*5a90*/  BRA.U !UP0, `(.L_x_97) ;  /* 0x0000000108407547 */ /* 0x000fea000b800000 */
[----:B------:R-:W1:Y:S01]  /*5aa0*/  LDCU.64 UR8, c[0x4][0x80] ;  /* 0x01001000ff0877ac */ /* 0x000e620008000a00 */
[----:B------:R-:W-:Y:S01]  /*5ab0*/  MOV R15, 0x0 ;  /* 0x00000000000f7802 */ /* 0x000fe20000000f00 */
[----:B------:R-:W-:Y:S02]  /*5ac0*/  HFMA2 R12, -RZ, RZ, 0, 5.9604644775390625e-08 ;  /* 0x00000001ff0c7431 */ /* 0x000fe400000001ff */
[----:B------:R-:W-:Y:S02]  /*5ad0*/  IMAD.MOV.U32 R8, RZ, RZ, 0x70 ;  /* 0x00000070ff087424 */ /* 0x000fe400078e00ff */
[----:B------:R-:W-:Y:S01]  /*5ae0*/  IMAD.MOV.U32 R13, RZ, RZ, RZ ;  /* 0x000000ffff0d7224 */ /* 0x000fe200078e00ff */
[----:B------:R-:W3:Y:S01]  /*5af0*/  LDCU.64 UR6, c[0x4][0x88] ;  /* 0x01001100ff0677ac */ /* 0x000ee20008000a00 */
[----:B------:R-:W4:Y:S01]  /*5b00*/  LDC.64 R14, c[0x4][R15] ;  /* 0x010000000f0e7b82 */ /* 0x000f220000000a00 */
[----:B------:R-:W2:Y:S01]  /*5b10*/  LDCU.64 UR4, c[0x4][0x8] ;  /* 0x01000100ff0477ac */ /* 0x000ea20008000a00 */
[----:B-1----:R-:W-:Y:S01]  /*5b20*/  MOV R5, UR9 ;  /* 0x0000000900057c02 */ /* 0x002fe20008000f00 */
[----:B------:R-:W-:Y:S01]  /*5b30*/  IMAD.U32 R4, RZ, RZ, UR8 ;  /* 0x00000008ff047e24 */ /* 0x000fe2000f8e00ff */
[----:B---3--:R-:W-:Y:S01]  /*5b40*/  MOV R7, UR7 ;  /* 0x0000000700077c02 */ /* 0x008fe20008000f00 */
[----:B------:R-:W-:Y:S01]  /*5b50*/  IMAD.U32 R6, RZ, RZ, UR6 ;  /* 0x00000006ff067e24 */ /* 0x000fe2000f8e00ff */
[----:B--2---:R-:W-:Y:S01]  /*5b60*/  MOV R11, UR5 ;  /* 0x00000005000b7c02 */ /* 0x004fe20008000f00 */
[----:B------:R-:W-:Y:S02]  /*5b70*/  IMAD.U32 R10, RZ, RZ, UR4 ;  /* 0x00000004ff0a7e24 */ /* 0x000fe4000f8e00ff */
[----:B------:R-:W-:Y:S07]  /*5b80*/  LEPC R20, `(.L_x_97) ;  /* 0x000000001014794e */ /* 0x000fee0000000000 */
[----:B----45:R-:W-:Y:S05]  /*5b90*/  CALL.ABS.NOINC R14 ;  /* 0x000000000e007343 */ /* 0x030fea0003c00000 */
.L_x_97:
[----:B------:R-:W-:Y:S01]  /*5ba0*/  LOP3.LUT P0, RZ, R202, 0x90, RZ, 0xc0, !PT ;  /* 0x00000090caff7812 */ /* 0x000fe2000780c0ff */
[----:B------:R-:W-:Y:S11]  /*5bb0*/  BSSY.RECONVERGENT B6, `(.L_x_98) ;  /* 0x0000013000067945 */ /* 0x000ff60003800200 */
[----:B------:R-:W-:Y:S01]  /*5bc0*/  @!UPT UIADD3 URZ, UPT, UPT, URZ, URZ, URZ ;  /* 0x000000fffffff290 */ /* 0x000fe2000fffe0ff */
[----:B------:R-:W-:Y:S05]  /*5bd0*/  @!P0 BRA `(.L_x_99) ;  /* 0x0000000000408947 */ /* 0x000fea0003800000 */
        /* <DEDUP_REMOVED lines=16> */
.L_x_99:
[----:B------:R-:W-:Y:S05]  /*5ce0*/  BSYNC.RECONVERGENT B6 ;  /* 0x0000000000067941 */ /* 0x000fea0003800200 */
.L_x_98:
[----:B------:R-:W-:Y:S01]  /*5cf0*/  ISETP.NE.U32.AND P3, PT, R184, RZ, PT ;  /* 0x000000ffb800720c */ /* 0x000fe20003f65070 */
[----:B------:R-:W-:Y:S01]  /*5d00*/  UISETP.NE.AND UP1, UPT, UR61, URZ, UPT ;  /* 0x000000ff3d00728c */ /* 0x000fe2000bf25270 */
[----:B------:R-:W-:Y:S02]  /*5d10*/  ISETP.NE.U32.AND P4, PT, R180, RZ, PT ;  /* 0x000000ffb400720c */ /* 0x000fe40003f85070 */
[----:B------:R-:W-:Y:S02]  /*5d20*/  ISETP.NE.AND.EX P3, PT, R185, RZ, PT, P3 ;  /* 0x000000ffb900720c */ /* 0x000fe40003f65330 */
[----:B------:R-:W-:Y:S02]  /*5d30*/  PLOP3.LUT P1, PT, PT, PT, PT, 0x8, 0x80 ;  /* 0x000000000080781c */ /* 0x000fe40003f2e170 */
[----:B------:R-:W-:Y:S02]  /*5d40*/  PLOP3.LUT P0, PT, PT, PT, UP1, 0x80, 0x8 ;  /* 0x000000000008781c */ /* 0x000fe40003f0f018 */
[----:B------:R-:W-:Y:S02]  /*5d50*/  ISETP.NE.AND.EX P4, PT, R181, RZ, PT, P4 ;  /* 0x000000ffb500720c */ /* 0x000fe40003f85340 */
[----:B------:R-:W1:Y:S09]  /*5d60*/  @UP1 LDCU.64 UR4, c[0x0][0x888] ;  /* 0x00011100ff0417ac */ /* 0x000e720008000a00 */
[----:B------:R-:W-:Y:S01]  /*5d70*/  @P0 PLOP3.LUT P1, PT, P3, PT, PT, 0x80, 0x8 ;  /* 0x000000000008081c */ /* 0x000fe20001f2f070 */
[----:B-1----:R-:W-:Y:S04]  /*5d80*/  @UP1 UISETP.NE.U32.AND UP0, UPT, UR4, URZ, UPT ;  /* 0x000000ff0400128c */ /* 0x002fe8000bf05070 */
[----:B------:R-:W-:Y:S04]  /*5d90*/  @UP1 UISETP.NE.AND.EX UP0, UPT, UR5, URZ, UPT, UP0 ;  /* 0x000000ff0500128c */ /* 0x000fe8000bf05300 */
[----:B------:R-:W-:Y:S01]  /*5da0*/  @UP1 USEL UR4, URZ, 0xffffffff, UP0 ;  /* 0xffffffffff041887 */ /* 0x000fe20008000000 */
[----:B------:R-:W-:Y:S11]  /*5db0*/  @!P3 BRA `(.L_x_100) ;  /* 0x000000000030b947 */ /* 0x000ff60003800000 */
[----:B------:R-:W-:Y:S01]  /*5dc0*/  ISETP.NE.U32.AND P2, PT, R182, RZ, PT ;  /* 0x000000ffb600720c */ /* 0x000fe20003f45070 */
[----:B------:R-:W1:Y:S01]  /*5dd0*/  LDCU.64 UR6, c[0x0][0x358] ;  /* 0x00006b00ff0677ac */ /* 0x000e620008000a00 */
[----:B------:R-:W-:Y:S02]  /*5de0*/  IMAD.MOV.U32 R196, RZ, RZ, 0x1 ;  /* 0x00000001ffc47424 */ /* 0x000fe400078e00ff */
[----:B------:R-:W-:Y:S11]  /*5df0*/  ISETP.NE.AND.EX P2, PT, R183, RZ, PT, P2 ;  /* 0x000000ffb700720c */ /* 0x000ff60003f45320 */
[----:B------:R-:W-:Y:S02]  /*5e00*/  @!UPT UIADD3 URZ, UPT, UPT, URZ, URZ, URZ ;  /* 0x000000fffffff290 */ /* 0x000fe4000fffe0ff */
[----:B------:R-:W3:Y:S01]  /*5e10*/  @P2 LDC.64 R4, c[0x0][0x888] ;  /* 0x00022200ff042b82 */ /* 0x000ee20000000a00 */
[----:B--2---:R-:W-:Y:S04]  /*5e20*/  @P2 IMAD R0, R184, UR36, RZ ;  /* 0x00000024b8002c24 */ /* 0x004fe8000f8e02ff */
[----:B---3--:R-:W-:Y:S04]  /*5e30*/  @P2 IMAD.WIDE R4, R0, 0x4, R4 ;  /* 0x0000000400042825 */ /* 0x008fe800078e0204 */
[----:B------:R-:W-:Y:S01]  /*5e40*/  HFMA2 R0, -RZ, RZ, 0, 5.9604644775390625e-08 ;  /* 0x00000001ff007431 */ /* 0x000fe200000001ff */
[----:B-1---5:R1:W5:Y:S04]  /*5e50*/  @P2 LDG.E R94, desc[UR6][R4.64] ;  /* 0x00000006045e2981 */ /* 0x022368000c1e1900 */
[----:B------:R-:W-:Y:S01]  /*5e60*/  @!P2 PRMT R196, R0, 0x7610, R196 ;  /* 0x0000761000c4a816 */ /* 0x000fe200000000c4 */
[----:B-1----:R-:W3:Y:S06]  /*5e70*/  @!P2 LDC R94, c[0x0][0x880] ;  /* 0x00022000ff5eab82 */ /* 0x002eec0000000800 */
.L_x_100:
[----:B------:R-:W-:Y:S05]  /*5e80*/  @!P4 BRA `(.L_x_101) ;  /* 0x000000000024c947 */ /* 0x000fea0003800000 */
[----:B------:R-:W-:Y:S01]  /*5e90*/  ISETP.NE.U32.AND P2, PT, R174, RZ, PT ;  /* 0x000000ffae00720c */ /* 0x000fe20003f45070 */
[----:B------:R-:W1:Y:S03]  /*5ea0*/  LDCU.64 UR6, c[0x0][0x358] ;  /* 0x00006b00ff0677ac */ /* 0x000e660008000a00 */
[----:B------:R-:W-:Y:S11]  /*5eb0*/  ISETP.NE.AND.EX P2, PT, R175, RZ, PT, P2 ;  /* 0x000000ffaf00720c */ /* 0x000ff60003f45320 */
[----:B------:R-:W-:Y:S02]  /*5ec0*/  @!UPT UIADD3 URZ, UPT, UPT, URZ, URZ, URZ ;  /* 0x000000fffffff290 */ /* 0x000fe4000fffe0ff */
[----:B------:R-:W4:Y:S01]  /*5ed0*/  @P2 LDC.64 R4, c[0x0][0x8a8] ;  /* 0x00022a00ff042b82 */ /* 0x000f220000000a00 */
[----:B--2---:R-:W-:Y:S04]  /*5ee0*/  @P2 IMAD R0, R180, UR36, RZ ;  /* 0x00000024b4002c24 */ /* 0x004fe8000f8e02ff */
[----:B----4-:R-:W-:Y:S05]  /*5ef0*/  @P2 IMAD.WIDE R4, R0, 0x4, R4 ;  /* 0x0000000400042825 */ /* 0x010fea00078e0204 */
[----:B-1---5:R1:W5:Y:S02]  /*5f00*/  @P2 LDG.E R89, desc[UR6][R4.64] ;  /* 0x0000000604592981 */ /* 0x022364000c1e1900 */
[----:B-1----:R-:W4:Y:S02]  /*5f10*/  @!P2 LDC R89, c[0x0][0x8a0] ;  /* 0x00022800ff59ab82 */ /* 0x002f240000000800 */
.L_x_101:
[----:B---3-5:R-:W-:Y:S01]  /*5f20*/  @P0 ISETP.NE.AND P4, PT, R94, RZ, PT ;  /* 0x000000ff5e00020c */ /* 0x028fe20003f85270 */
[----:B--2---:R-:W-:Y:S01]  /*5f30*/  IMAD.U32 R0, RZ, RZ, UR4 ;  /* 0x00000004ff007e24 */ /* 0x004fe2000f8e00ff */
[----:B------:R-:W-:Y:S01]  /*5f40*/  @P0 LOP3.LUT P2, RZ, R196, 0xff, RZ, 0xc0, !PT ;  /* 0x000000ffc4ff0812 */ /* 0x000fe2000784c0ff */
[----:B------:R-:W-:Y:S01]  /*5f50*/  BSSY B1, `(.L_x_102) ;  /* 0x0000041000017945 */ /* 0x000fe20003800000 */
[----:B------:R-:W-:Y:S02]  /*5f60*/  @P0 SEL R3, RZ, 0xffffffff, P4 ;  /* 0xffffffffff030807 */ /* 0x000fe40002000000 */
[----:B------:R-:W-:Y:S02]  /*5f70*/  CS2R R118, SRZ ;  /* 0x0000000000767805 */ /* 0x000fe4000001ff00 */
[----:B------:R-:W-:Y:S02]  /*5f80*/  LEA R16, R88, UR44, 0x3 ;  /* 0x0000002c58107c11 */ /* 0x000fe4000f8e18ff */
[----:B------:R-:W-:Y:S02]  /*5f90*/  CS2R R116, SRZ ;  /* 0x0000000000747805 */ /* 0x000fe4000001ff00 */
[----:B------:R-:W-:Y:S02]  /*5fa0*/  @P1 SEL R3, R0, R3, !P2 ;  /* 0x0000000300031207 */ /* 0x000fe40005000000 */
[----:B------:R-:W-:Y:S02]  /*5fb0*/  CS2R R114, SRZ ;  /* 0x0000000000727805 */ /* 0x000fe4000001ff00 */
[----:B------:R-:W-:Y:S02]  /*5fc0*/  SHF.L.U32 R9, R201, 0x1f, RZ ;  /* 0x0000001fc9097819 */ /* 0x000fe400000006ff */
[----:B------:R-:W-:Y:S02]  /*5fd0*/  CS2R R112, SRZ ;  /* 0x0000000000707805 */ /* 0x000fe4000001ff00 */
[----:B------:R-:W-:Y:S02]  /*5fe0*/  @P0 LOP3.LUT R3, R3, 0x1, RZ, 0xc0, !PT ;  /* 0x0000000103030812 */ /* 0x000fe400078ec0ff */
[----:B------:R-:W-:Y:S02]  /*5ff0*/  CS2R R110, SRZ ;  /* 0x00000000006e7805 */ /* 0x000fe4000001ff00 */
[----:B------:R-:W-:Y:S02]  /*6000*/  PLOP3.LUT P5, PT, PT, PT, PT, 0x8, 0x80 ;  /* 0x000000000080781c */ /* 0x000fe40003fae170 */
[----:B------:R-:W-:Y:S02]  /*6010*/  CS2R R108, SRZ ;  /* 0x00000000006c7805 */ /* 0x000fe4000001ff00 */
[----:B------:R-:W-:Y:S02]  /*6020*/  ISETP.NE.U32.OR P1, PT, R3, 0x1, !P0 ;  /* 0x000000010300780c */ /* 0x000fe40004725470 */
[----:B------:R-:W-:Y:S02]  /*6030*/  CS2R R106, SRZ ;  /* 0x00000000006a7805 */ /* 0x000fe4000001ff00 */
[----:B------:R-:W-:Y:S02]  /*6040*/  CS2R R104, SRZ ;  /* 0x0000000000687805 */ /* 0x000fe4000001ff00 */
[----:B------:R-:W-:Y:S02]  /*6050*/  CS2R R102, SRZ ;  /* 0x0000000000667805 */ /* 0x000fe4000001ff00 */
[----:B------:R-:W-:Y:S05]  /*6060*/  CS2R R100, SRZ ;  /* 0x0000000000647805 */ /* 0x000fea000001ff00 */
[----:B------:R-:W-:Y:S04]  /*6070*/  @P1 SHF.L.U32 R4, R199, 0x1f, RZ ;  /* 0x0000001fc7041819 */ /* 0x000fe800000006ff */
[----:B------:R-:W1:Y:S01]  /*6080*/  @P1 SYNCS.PHASECHK.TRANS64.TRYWAIT P0, [UR44+0xe0], R4 ;  /* 0x0000e004ff0015a7 */ /* 0x000e62000800112c */
[----:B------:R2:W3:Y:S01]  /*6090*/  SYNCS.PHASECHK.TRANS64.TRYWAIT P4, [R16+URZ+0x120], R9 ;  /* 0x00012009100075a7 */ /* 0x0004e200080811ff */
[----:B-1----:R-:W-:Y:S01]  /*60a0*/  @P1 PLOP3.LUT P5, PT, P0, PT, PT, 0x8, 0x80 ;  /* 0x000000000080181c */ /* 0x002fe200007ae170 */
[----:B------:R-:W-:Y:S01]  /*60b0*/  @!UPT UIADD3 URZ, UPT, UPT, URZ, URZ, URZ ;  /* 0x000000fffffff290 */ /* 0x000fe2000fffe0ff */
[----:B--23--:R-:W-:Y:S11]  /*60c0*/  @!P1 BRA `(.L_x_103) ;  /* 0x0000000000a49947 */ /* 0x00cff60003800000 */
[----:B------:R-:W-:Y:S01]  /*60d0*/  ISETP.NE.U32.AND P0, PT, RZ, UR58, PT ;  /* 0x0000003aff007c0c */ /* 0x000fe2000bf05070 */
[----:B------:R-:W-:Y:S01]  /*60e0*/  BSSY B0, `(.L_x_104) ;  /* 0x0000018000007945 */ /* 0x000fe20003800000 */
[----:B------:R-:W-:Y:S02]  /*60f0*/  ISETP.NE.AND P2, PT, R94, RZ, PT ;  /* 0x000000ff5e00720c */ /* 0x000fe40003f45270 */
[----:B------:R-:W-:Y:S02]  /*6100*/  CS2R R102, SRZ ;  /* 0x0000000000667805 */ /* 0x000fe4000001ff00 */
[----:B------:R-:W-:Y:S02]  /*6110*/  ISETP.NE.AND.EX P0, PT, RZ, UR59, PT, P0 ;  /* 0x0000003bff007c0c */ /* 0x000fe4000bf05300 */
[----:B------:R-:W-:Y:S02]  /*6120*/  CS2R R100, SRZ ;  /* 0x0000000000647805 */ /* 0x000fe4000001ff00 */
[----:B------:R-:W-:Y:S02]  /*6130*/  LOP3.LUT P1, RZ, R196, 0xff, RZ, 0xc0, !PT ;  /* 0x000000ffc4ff7812 */ /* 0x000fe4000782c0ff */
[----:B------:R-:W-:Y:S02]  /*6140*/  CS2R R106, SRZ ;  /* 0x00000000006a7805 */ /* 0x000fe4000001ff00 */
[----:B------:R-:W-:Y:S02]  /*6150*/  SEL R0, RZ, 0xffffffff, P2 ;  /* 0xffffffffff007807 */ /* 0x000fe40001000000 */
[----:B------:R-:W-:Y:S02]  /*6160*/  CS2R R104, SRZ ;  /* 0x0000000000687805 */ /* 0x000fe4000001ff00 */
[----:B------:R-:W-:Y:S02]  /*6170*/  SEL R3, RZ, 0xffffffff, P0 ;  /* 0xffffffffff037807 */ /* 0x000fe40000000000 */
[----:B------:R-:W-:Y:S02]  /*6180*/  CS2R R110, SRZ ;  /* 0x00000000006e7805 */ /* 0x000fe4000001ff00 */
[----:B------:R-:W-:Y:S02]  /*6190*/  CS2R R108, SRZ ;  /* 0x00000000006c7805 */ /* 0x000fe4000001ff00 */
[----:B------:R-:W-:Y:S02]  /*61a0*/  CS2R R114, SRZ ;  /* 0x0000000000727805 */ /* 0x000fe4000001ff00 */
[----:B------:R-:W-:Y:S02]  /*61b0*/  @P3 SEL R0, R3, R0, !P1 ;  /* 0x0000000003003207 */ /* 0x000fe40004800000 */
[----:B------:R-:W-:Y:S02]  /*61c0*/  CS2R R112, SRZ ;  /* 0x0000000000707805 */ /* 0x000fe4000001ff00 */
[----:B------:R-:W-:Y:S02]  /*61d0*/  CS2R R118, SRZ ;  /* 0x0000000000767805 */ /* 0x000fe4000001ff00 */
[----:B------:R-:W-:Y:S02]  /*61e0*/  CS2R R116, SRZ ;  /* 0x0000000000747805 */ /* 0x000fe4000001ff00 */
[----:B------:R-:W-:Y:S04]  /*61f0*/  LOP3.LUT R0, R0, 0x1, RZ, 0xc0, !PT ;  /* 0x0000000100007812 */ /* 0x000fe800078ec0ff */
[----:B------:R-:W-:Y:S01]  /*6200*/  ISETP.NE.U32.AND P0, PT, R0, 0x1, PT ;  /* 0x000000010000780c */ /* 0x000fe20003f05070 */
[----:B------:R-:W-:Y:S01]  /*6210*/  @!UPT UIADD3 URZ, UPT, UPT, URZ, URZ, URZ ;  /* 0x000000fffffff290 */ /* 0x000fe2000fffe0ff */
[----:B------:R-:W-:Y:S11]  /*6220*/  @!P5 BRA `(.L_x_105) ;  /* 0x00000000000cd947 */ /* 0x000ff60003800000 */
[----:B------:R-:W-:Y:S04]  /*6230*/  SHF.L.U32 R3, R199, 0x1f, RZ ;  /* 0x0000001fc7037819 */ /* 0x000fe800000006ff */
[----:B------:R-:W1:Y:S02]  /*6240*/  SYNCS.PHASECHK.TRANS64.TRYWAIT P1, [UR44+0xe0], R3 ;  /* 0x0000e003ff0075a7 */ /* 0x000e64000802112c */
[----:B-1----:R-:W-:Y:S05]  /*6250*/  @!P1 BRA `(.L_x_106) ;  /* 0x0000002c00889947 */ /* 0x002fea0003800000 */
.L_x_105:
[----:B------:R-:W-:Y:S05]  /*6260*/  BSYNC B0 ;  /* 0x0000000000007941 */ /* 0x000fea0003800000 */
.L_x_104:
[----:B------:R2:W3:Y:S01]  /*6270*/  @P0 LDS.128 R100, [R187+UR44+0x200] ;  /* 0x0002002cbb640984 */ /* 0x0004e20008000c00 */
[----:B------:R-:W-:Y:S01]  /*6280*/  UIADD3 UR4, UPT, UPT, UR44, 0xe8, URZ ;  /* 0x000000e82c047890 */ /* 0x000fe2000fffe0ff */
[----:B------:R-:W-:Y:S02]  /*6290*/  LOP3.LUT R199, R199, 0x1, RZ, 0x3c, !PT ;  /* 0x00000001c7c77812 */ /* 0x000fe400078e3cff */
[----:B------:R2:W1:Y:S01]  /*62a0*/  @P0 LDS.128 R104, [R187+UR44+0xa00] ;  /* 0x000a002cbb680984 */ /* 0x0004620008000c00 */
[----:B------:R-:W-:Y:S03]  /*62b0*/  UPRMT UR4, UR47, 0x654, UR4 ;  /* 0x000006542f047896 */ /* 0x000fe60008000004 */
[----:B------:R2:W1:Y:S04]  /*62c0*/  @P0 LDS.128 R108, [R187+UR44+0x1200] ;  /* 0x0012002cbb6c0984 */ /* 0x0004680008000c00 */
[----:B------:R2:W1:Y:S04]  /*62d0*/  @P0 LDS.128 R112, [R187+UR44+0x1a00] ;  /* 0x001a002cbb700984 */ /* 0x0004680008000c00 */
[----:B------:R2:W1:Y:S01]  /*62e0*/  @P0 LDS.128 R116, [R187+UR44+0x2200] ;  /* 0x0022002cbb740984 */ /* 0x0004620008000c00 */
[----:B------:R-:W-:Y:S01]  /*62f0*/  @!PT LDS RZ, [RZ] ;  /* 0x00000000fffff984 */ /* 0x000fe20000000800 */
[----:B------:R-:W-:Y:S01]  /*6300*/  @!PT LDS RZ, [RZ] ;  /* 0x00000000fffff984 */ /* 0x000fe20000000800 */
[----:B------:R-:W-:Y:S01]  /*6310*/  @!PT LDS RZ, [RZ] ;  /* 0x00000000fffff984 */ /* 0x000fe20000000800 */
[----:B------:R-:W-:Y:S01]  /*6320*/  @!PT LDS RZ, [RZ] ;  /* 0x00000000fffff984 */ /* 0x000fe20000000800 */
[----:B------:R5:W-:Y:S06]  /*6330*/  MEMBAR.ALL.CTA ;  /* 0x0000000000007992 */ /* 0x000bec0000008000 */
[----:B-----5:R-:W5:Y:S02]  /*6340*/  FENCE.VIEW.ASYNC.S ;  /* 0x00000000000073c6 */ /* 0x020f640000000000 */
[----:B-----5:R-:W-:Y:S01]  /*6350*/  SYNCS.ARRIVE.TRANS64.RED.A1T0 RZ, [UR4], RZ ;  /* 0x000000ffffff79a7 */ /* 0x020fe20008100404 */
.L_x_103:
[----:B------:R-:W-:Y:S05]  /*6360*/  BSYNC B1 ;  /* 0x0000000000017941 */ /* 0x000fea0003800000 */
.L_x_102:
[----:B-1----:R-:W-:Y:S04]  /*6370*/  LEA.HI R0, R88, R88, RZ, 0x1 ;  /* 0x0000005858007211 */ /* 0x002fe800078f08ff */
[----:B------:R-:W-:Y:S02]  /*6380*/  SHF.R.U32.HI R7, RZ, 0x1, R0 ;  /* 0x00000001ff077819 */ /* 0x000fe40000011600 */
[----:B------:R-:W-:Y:S03]  /*6390*/  LOP3.LUT R5, R0, 0xffe, RZ, 0xc0, !PT ;  /* 0x00000ffe00057812 */ /* 0x000fe600078ec0ff */
[----:B------:R-:W-:Y:S02]  /*63a0*/  IMAD R3, R7, 0xa0, R2 ;  /* 0x000000a007037824 */ /* 0x000fe400078e0202 */
[----:B------:R-:W-:Y:S04]  /*63b0*/  IMAD.IADD R0, R88, 0x1, -R5 ;  /* 0x0000000158007824 */ /* 0x000fe800078e0a05 */
[----:B------:R-:W-:Y:S05]  /*63c0*/  IMAD R90, R0, 0x100000, R3 ;  /* 0x00100000005a7824 */ /* 0x000fea00078e0203 */
[----:B------:R-:W-:Y:S04]  /*63d0*/  SHF.R.U32.HI R4, RZ, 0x15, R90 ;  /* 0x00000015ff047819 */ /* 0x000fe8000001165a */
[----:B------:R-:W-:Y:S01]  /*63e0*/  LOP3.LUT P0, RZ, R4, 0x3, R197, 0x48, !PT ;  /* 0x0000000304ff7812 */ /* 0x000fe200078048c5 */
[----:B------:R-:W-:Y:S01]  /*63f0*/  @!UPT UIADD3 URZ, UPT, UPT, URZ, URZ, URZ ;  /* 0x000000fffffff290 */ /* 0x000fe2000fffe0ff */
[----:B------:R-:W-:Y:S11]  /*6400*/  @P4 BRA `(.L_x_107) ;  /* 0x0000000000084947 */ /* 0x000ff60003800000 */
[----:B------:R-:W1:Y:S02]  /*6410*/  SYNCS.PHASECHK.TRANS64.TRYWAIT P1, [R16+URZ+0x120], R9 ;  /* 0x00012009100075a7 */ /* 0x000e6400080211ff */
[----:B-1----:R-:W-:Y:S05]  /*6420*/  @!P1 BRA `(.L_x_108) ;  /* 0x0000002c002c9947 */ /* 0x002fea0003800000 */
.L_x_107:
[----:B------:R-:W-:Y:S05]  /*6430*/  @!P0 BRA `(.L_x_109) ;  /* 0x0000000000408947 */ /* 0x000fea0003800000 */
[----:B------:R-:W1:Y:S01]  /*6440*/  LDCU.64 UR8, c[0x4][0x70] ;  /* 0x01000e00ff0877ac */ /* 0x000e620008000a00 */
[----:B------:R-:W-:Y:S01]  /*6450*/  MOV R15, 0x0 ;  /* 0x00000000000f7802 */ /* 0x000fe20000000f00 */
[----:B------:R-:W-:Y:S02]  /*6460*/  HFMA2 R12, -RZ, RZ, 0, 5.9604644775390625e-08 ;  /* 0x00000001ff0c7431 */ /* 0x000fe400000001ff */
[----:B------:R-:W-:Y:S02]  /*6470*/  IMAD.MOV.U32 R8, RZ, RZ, 0x192 ;  /* 0x00000192ff087424 */ /* 0x000fe400078e00ff */
[----:B------:R-:W-:Y:S01]  /*6480*/  IMAD.MOV.U32 R13, RZ, RZ, RZ ;  /* 0x000000ffff0d7224 */ /* 0x000fe200078e00ff */
[----:B------:R-:W5:Y:S01]  /*6490*/  LDCU.64 UR6, c[0x4][0x78] ;  /* 0x01000f00ff0677ac */ /* 0x000f620008000a00 */
[----:B------:R-:W2:Y:S01]  /*64a0*/  LDC.64 R14, c[0x4][R15] ;  /* 0x010000000f0e7b82 */ /* 0x000ea20000000a00 */
[----:B------:R-:W3:Y:S01]  /*64b0*/  LDCU.64 UR4, c[0x4][0x10] ;  /* 0x01000200ff0477ac */ /* 0x000ee20008000a00 */
[----:B-1----:R-:W-:Y:S01]  /*64c0*/  MOV R5, UR9 ;  /* 0x0000000900057c02 */ /* 0x002fe20008000f00 */
[----:B------:R-:W-:Y:S01]  /*64d0*/  IMAD.U32 R4, RZ, RZ, UR8 ;  /* 0x00000008ff047e24 */ /* 0x000fe2000f8e00ff */
[----:B-----5:R-:W-:Y:S01]  /*64e0*/  MOV R7, UR7 ;  /* 0x0000000700077c02 */ /* 0x020fe20008000f00 */
[----:B------:R-:W-:Y:S01]  /*64f0*/  IMAD.U32 R6, RZ, RZ, UR6 ;  /* 0x00000006ff067e24 */ /* 0x000fe2000f8e00ff */
[----:B---3--:R-:W-:Y:S01]  /*6500*/  MOV R11, UR5 ;  /* 0x00000005000b7c02 */ /* 0x008fe20008000f00 */
[----:B------:R-:W-:Y:S02]  /*6510*/  IMAD.U32 R10, RZ, RZ, UR4 ;  /* 0x00000004ff0a7e24 */ /* 0x000fe4000f8e00ff */
[----:B------:R-:W-:Y:S07]  /*6520*/  LEPC R20, `(.L_x_109) ;  /* 0x000000001014794e */ /* 0x000fee0000000000 */
[----:B--2-4-:R-:W-:Y:S05]  /*6530*/  CALL.ABS.NOINC R14 ;  /* 0x000000000e007343 */ /* 0x014fea0003c00000 */
.L_x_109:
[----:B------:R-:W-:Y:S05]  /*6540*/  WARPSYNC.ALL ;  /* 0x0000000000007948 */ /* 0x000fea0003800000 */
[C---:B------:R-:W-:Y:S01]  /*6550*/  R2UR UR4, R90.reuse ;  /* 0x000000005a0472ca */ /* 0x040fe200000e0000 */
[----:B------:R-:W-:Y:S05]  /*6560*/  VIADD R0, R90, 0x20 ;  /* 0x000000205a007836 */ /* 0x000fea0000000000 */
[----:B------:R-:W-:Y:S04]  /*6570*/  SHF.R.U32.HI R0, RZ, 0x15, R0 ;  /* 0x00000015ff007819 */ /* 0x000fe80000011600 */
[----:B------:R-:W-:Y:S03]  /*6580*/  LOP3.LUT P0, RZ, R0, 0x3, R197, 0x48, !PT ;  /* 0x0000000300ff7812 */ /* 0x000fe600078048c5 */
[----:B------:R-:W1:Y:S01]  /*6590*/  LDTM.16dp32bit_t0_t15.x16 R72, tmem[UR4] ;  /* 0x00000004004879ee */ /* 0x000e620008a00000 */
[----:B------:R-:W1:Y:S09]  /*65a0*/  LDTM.16dp32bit_t16_t31.x16 R72, tmem[UR4+0x10] ;  /* 0x00001004004879ee */ /* 0x000e720008a20000 */
[----:B-1----:R-:W-:Y:S05]  /*65b0*/  @!P0 BRA `(.L_x_110) ;  /* 0x0000000000408947 */ /* 0x002fea0003800000 */
        /* <DEDUP_REMOVED lines=16> */
.L_x_110:
[----:B------:R-:W-:Y:S05]  /*66c0*/  WARPSYNC.ALL ;  /* 0x0000000000007948 */ /* 0x000fea0003800000 */
[C---:B------:R-:W-:Y:S01]  /*66d0*/  R2UR UR4, R90.reuse ;  /* 0x000000005a0472ca */ /* 0x040fe200000e0000 */
[----:B------:R-:W-:Y:S05]  /*66e0*/  VIADD R0, R90, 0x40 ;  /* 0x000000405a007836 */ /* 0x000fea0000000000 */
[----:B------:R-:W-:Y:S04]  /*66f0*/  SHF.R.U32.HI R0, RZ, 0x15, R0 ;  /* 0x00000015ff007819 */ /* 0x000fe80000011600 */
[----:B------:R-:W-:Y:S03]  /*6700*/  LOP3.LUT P0, RZ, R0, 0x3, R197, 0x48, !PT ;  /* 0x0000000300ff7812 */ /* 0x000fe600078048c5 */
[----:B------:R-:W1:Y:S01]  /*6710*/  LDTM.16dp32bit_t0_t15.x16 R56, tmem[UR4+0x20] ;  /* 0x00002004003879ee */ /* 0x000e620008a00000 */
        /* <DEDUP_REMOVED lines=18> */
.L_x_111:
        /* <DEDUP_REMOVED lines=24> */
.L_x_112:
        /* <DEDUP_REMOVED lines=24> */
.L_x_113:
[----:B------:R-:W-:Y:S01]  /*6b40*/  LOP3.LUT P0, RZ, R186, 0x60, RZ, 0xc0, !PT ;  /* 0x00000060baff7812 */ /* 0x000fe2000780c0ff */
[----:B------:R-:W-:Y:S05]  /*6b50*/  WARPSYNC.ALL ;  /* 0x0000000000007948 */ /* 0x000fea0003800000 */
[C---:B----4-:R-:W-:Y:S01]  /*6b60*/  IMAD R0, R89.reuse, R72, RZ ;  /* 0x0000004859007224 */ /* 0x050fe200078e02ff */
[C---:B---3--:R-:W-:Y:S01]  /*6b70*/  SHF.L.U32 R95, R100.reuse, 0x10, RZ ;  /* 0x00000010645f7819 */ /* 0x048fe200000006ff */
[C---:B------:R-:W-:Y:S01]  /*6b80*/  IMAD R4, R89.reuse, R74, RZ ;  /* 0x0000004a59047224 */ /* 0x040fe200078e02ff */
[C---:B------:R-:W-:Y:S01]  /*6b90*/  PRMT R93, R100.reuse, 0x8880, RZ ;  /* 0x00008880645d7816 */ /* 0x040fe200000000ff */
[C---:B------:R-:W-:Y:S01]  /*6ba0*/  IMAD R5, R89.reuse, R75, RZ ;  /* 0x0000004b59057224 */ /* 0x040fe200078e02ff */
[----:B------:R-:W-:Y:S01]  /*6bb0*/  SHF.L.U32 R97, R100, 0x8, RZ ;  /* 0x0000000864617819 */ /* 0x000fe200000006ff */
[----:B------:R-:W-:Y:S01]  /*6bc0*/  IMAD R3, R89, R73, RZ ;  /* 0x0000004959037224 */ /* 0x000fe200078e02ff */
[----:B------:R-:W-:Y:S01]  /*6bd0*/  SHF.R.S32.HI R95, RZ, 0x18, R95 ;  /* 0x00000018ff5f7819 */ /* 0x000fe2000001145f */
[----:B------:R-:W-:Y:S01]  /*6be0*/  IMAD R0, R93, R94, R0 ;  /* 0x0000005e5d007224 */ /* 0x000fe200078e0200 */
[----:B------:R-:W-:Y:S01]  /*6bf0*/  SHF.R.S32.HI R97, RZ, 0x18, R97 ;  /* 0x00000018ff617819 */ /* 0x000fe20000011461 */
[----:B------:R-:W-:Y:S01]  /*6c00*/  IMAD R20, R89, R76, RZ ;  /* 0x0000004c59147224 */ /* 0x000fe200078e02ff */
[----:B------:R-:W-:Y:S01]  /*6c10*/  SHF.R.S32.HI R96, RZ, 0x18, R100 ;  /* 0x00000018ff607819 */ /* 0x000fe20000011464 */
[-C--:B------:R-:W-:Y:S01]  /*6c20*/  IMAD R3, R95, R94.reuse, R3 ;  /* 0x0000005e5f037224 */ /* 0x080fe200078e0203 */
[----:B------:R-:W-:Y:S01]  /*6c30*/  R2UR UR4, R90 ;  /* 0x000000005a0472ca */ /* 0x000fe200000e0000 */
[-C--:B------:R-:W-:Y:S01]  /*6c40*/  IMAD R91, R97, R94.reuse, R4 ;  /* 0x0000005e615b7224 */ /* 0x080fe200078e0204 */
[----:B------:R-:W-:Y:S01]  /*6c50*/  R2UR UR5, R16 ;  /* 0x00000000100572ca */ /* 0x000fe200000e0000 */
[----:B------:R-:W-:Y:S01]  /*6c60*/  IMAD R92, R96, R94, R5 ;  /* 0x0000005e605c7224 */ /* 0x000fe200078e0205 */
[----:B------:R-:W-:Y:S01]  /*6c70*/  PRMT R173, R101, 0x8880, RZ ;  /* 0x0000888065ad7816 */ /* 0x000fe200000000ff */
[----:B------:R-:W-:Y:S01]  /*6c80*/  IMAD R21, R89, R77, RZ ;  /* 0x0000004d59157224 */ /* 0x000fe200078e02ff */
[----:B------:R-:W-:Y:S01]  /*6c90*/  SHF.L.U32 R172, R101, 0x10, RZ ;  /* 0x0000001065ac7819 */ /* 0x000fe200000006ff */
[----:B------:R-:W-:Y:S01]  /*6ca0*/  IMAD R72, R89, R80, RZ ;  /* 0x0000005059487224 */ /* 0x000fe200078e02ff */
[----:B------:R-:W-:Y:S01]  /*6cb0*/  SHF.L.U32 R171, R101, 0x8, RZ ;  /* 0x0000000865ab7819 */ /* 0x000fe200000006ff */
[C---:B------:R-:W-:Y:S01]  /*6cc0*/  IMAD R73, R89.reuse, R81, RZ ;  /* 0x0000005159497224 */ /* 0x040fe200078e02ff */
[----:B------:R-:W-:Y:S01]  /*6cd0*/  MOV R93, R173 ;  /* 0x000000ad005d7202 */ /* 0x000fe20000000f00 */
[C---:B------:R-:W-:Y:S01]  /*6ce0*/  IMAD R76, R89.reuse, R84, RZ ;  /* 0x00000054594c7224 */ /* 0x040fe200078e02ff */
[----:B------:R-:W-:Y:S01]  /*6cf0*/  SHF.R.S32.HI R95, RZ, 0x18, R172 ;  /* 0x00000018ff5f7819 */ /* 0x000fe200000114ac */
[----:B------:R-:W-:Y:S01]  /*6d00*/  LDTM.16dp32bit_t0_t15.x16 R4, tmem[UR4+0x80] ;  /* 0x00008004000479ee */ /* 0x000fe20008a00000 */
[----:B------:R-:W1:Y:S01]  /*6d10*/  LDTM.16dp32bit_t16_t31.x16 R4, tmem[UR4+0x90] ;  /* 0x00009004000479ee */ /* 0x000e620008a20000 */
[----:B------:R-:W-:Y:S01]  /*6d20*/  PRMT R170, R102, 0x8880, RZ ;  /* 0x0000888066aa7816 */ /* 0x000fe200000000ff */
[----:B------:R-:W-:Y:S01]  /*6d30*/  IMAD R22, R89, R78, RZ ;  /* 0x0000004e59167224 */ /* 0x000fe200078e02ff */
[----:B------:R-:W-:Y:S01]  /*6d40*/  SHF.R.S32.HI R97, RZ, 0x18, R171 ;  /* 0x00000018ff617819 */ /* 0x000fe200000114ab */
[----:B------:R-:W-:Y:S01]  /*6d50*/  IMAD R20, R93, R94, R20 ;  /* 0x0000005e5d147224 */ /* 0x000fe200078e0214 */
[----:B------:R-:W-:Y:S01]  /*6d60*/  SHF.R.S32.HI R98, RZ, 0x18, R101 ;  /* 0x00000018ff627819 */ /* 0x000fe20000011465 */
[----:B------:R-:W-:Y:S01]  /*6d70*/  IMAD R23, R89, R79, RZ ;  /* 0x0000004f59177224 */ /* 0x000fe200078e02ff */
[----:B------:R-:W-:Y:S01]  /*6d80*/  I2IP.S8.S32.SAT R176, R92, R91, RZ ;  /* 0x0000005b5cb07239 */ /* 0x000fe200000014ff */
[C---:B------:R-:W-:Y:S01]  /*6d90*/  IMAD.U32 R166, R102.reuse, 0x10000, RZ ;  /* 0x0001000066a67824 */ /* 0x040fe200078e00ff */
[----:B------:R-:W-:Y:S01]  /*6da0*/  MOV R91, R170 ;  /* 0x000000aa005b7202 */ /* 0x000fe20000000f00 */
[-C--:B------:R-:W-:Y:S01]  /*6db0*/  IMAD R21, R95, R94.reuse, R21 ;  /* 0x0000005e5f157224 */ /* 0x080fe200078e0215 */
[----:B------:R-:W-:Y:S01]  /*6dc0*/  SHF.L.U32 R163, R102, 0x8, RZ ;  /* 0x0000000866a37819 */ /* 0x000fe200000006ff */
[-C--:B------:R-:W-:Y:S01]  /*6dd0*/  IMAD R22, R97, R94.reuse, R22 ;  /* 0x0000005e61167224 */ /* 0x080fe200078e0216 */
[----:B------:R-:W-:Y:S01]  /*6de0*/  SHF.R.S32.HI R92, RZ, 0x18, R166 ;  /* 0x00000018ff5c7819 */ /* 0x000fe200000114a6 */
[-C--:B------:R-:W-:Y:S01]  /*6df0*/  IMAD R23, R98, R94.reuse, R23 ;  /* 0x0000005e62177224 */ /* 0x080fe200078e0217 */
[----:B------:R-:W-:Y:S01]  /*6e00*/  PRMT R159, R103, 0x8880, RZ ;  /* 0x00008880679f7816 */ /* 0x000fe200000000ff */
[----:B------:R-:W-:Y:S01]  /*6e10*/  IMAD R72, R91, R94, R72 ;  /* 0x0000005e5b487224 */ /* 0x000fe200078e0248 */
[----:B------:R-:W-:Y:S01]  /*6e20*/  SHF.R.S32.HI R91, RZ, 0x18, R163 ;  /* 0x00000018ff5b7819 */ /* 0x000fe200000114a3 */
[C---:B------:R-:W-:Y:S01]  /*6e30*/  IMAD R74, R89.reuse, R82, RZ ;  /* 0x00000052594a7224 */ /* 0x040fe200078e02ff */
[----:B------:R-:W-:Y:S01]  /*6e40*/  SHF.R.S32.HI R99, RZ, 0x18, R102 ;  /* 0x00000018ff637819 */ /* 0x000fe20000011466 */
[----:B------:R-:W-:Y:S01]  /*6e50*/  IMAD R75, R89, R83, RZ ;  /* 0x00000053594b7224 */ /* 0x000fe200078e02ff */
[C---:B------:R-:W-:Y:S01]  /*6e60*/  SHF.L.U32 R158, R103.reuse, 0x10, RZ ;  /* 0x00000010679e7819 */ /* 0x040fe200000006ff */
[-C--:B------:R-:W-:Y:S01]  /*6e70*/  IMAD R73, R92, R94.reuse, R73 ;  /* 0x0000005e5c497224 */ /* 0x080fe200078e0249 */
[----:B------:R-:W-:Y:S01]  /*6e80*/  SHF.L.U32 R156, R103, 0x8, RZ ;  /* 0x00000008679c7819 */ /* 0x000fe200000006ff */
[-C--:B------:R-:W-:Y:S01]  /*6e90*/  IMAD R74, R91, R94.reuse, R74 ;  /* 0x0000005e5b4a7224 */ /* 0x080fe200078e024a */
[----:B------:R-:W-:Y:S01]  /*6ea0*/  MOV R93, R159 ;  /* 0x0000009f005d7202 */ /* 0x000fe20000000f00 */
[----:B------:R-:W-:Y:S01]  /*6eb0*/  IMAD R77, R89, R85, RZ ;  /* 0x00000055594d7224 */ /* 0x000fe200078e02ff */
[----:B------:R-:W-:Y:S01]  /*6ec0*/  SHF.R.S32.HI R92, RZ, 0x18, R158 ;  /* 0x00000018ff5c7819 */ /* 0x000fe2000001149e */
[----:B------:R-:W-:Y:S01]  /*6ed0*/  IMAD R75, R99, R94, R75 ;  /* 0x0000005e634b7224 */ /* 0x000fe200078e024b */
[C---:B------:R-:W-:Y:S01]  /*6ee0*/  PRMT R169, R104.reuse, 0x8880, RZ ;  /* 0x0000888068a97816 */ /* 0x040fe200000000ff */
[----:B------:R-:W-:Y:S01]  /*6ef0*/  IMAD R78, R89, R86, RZ ;  /* 0x00000056594e7224 */ /* 0x000fe200078e02ff */
[----:B------:R-:W-:Y:S01]  /*6f00*/  SHF.R.S32.HI R95, RZ, 0x18, R156 ;  /* 0x00000018ff5f7819 */ /* 0x000fe2000001149c */
[-C--:B------:R-:W-:Y:S01]  /*6f10*/  IMAD R76, R93, R94.reuse, R76 ;  /* 0x0000005e5d4c7224 */ /* 0x080fe200078e024c */
[----:B------:R-:W-:Y:S01]  /*6f20*/  SHF.R.S32.HI R100, RZ, 0x18, R103 ;  /* 0x00000018ff647819 */ /* 0x000fe20000011467 */
[C---:B------:R-:W-:Y:S01]  /*6f30*/  IMAD R79, R89.reuse, R87, RZ ;  /* 0x00000057594f7224 */ /* 0x040fe200078e02ff */
[C---:B------:R-:W-:Y:S01]  /*6f40*/  SHF.L.U32 R168, R104.reuse, 0x10, RZ ;  /* 0x0000001068a87819 */ /* 0x040fe200000006ff */
[----:B------:R-:W-:Y:S01]  /*6f50*/  IMAD.SHL.U32 R167, R104, 0x100, RZ ;  /* 0x0000010068a77824 */ /* 0x000fe200078e00ff */
[----:B------:R-:W-:Y:S01]  /*6f60*/  MOV R91, R169 ;  /* 0x000000a9005b7202 */ /* 0x000fe20000000f00 */
[----:B------:R-:W-:Y:S01]  /*6f70*/  IMAD R77, R92, R94, R77 ;  /* 0x0000005e5c4d7224 */ /* 0x000fe200078e024d */
[----:B------:R-:W-:Y:S01]  /*6f80*/  SHF.R.S32.HI R92, RZ, 0x18, R168 ;  /* 0x00000018ff5c7819 */ /* 0x000fe200000114a8 */
[----:B------:R-:W-:Y:S01]  /*6f90*/  IMAD R56, R89, R56, RZ ;  /* 0x0000003859387224 */ /* 0x000fe200078e02ff */
[----:B------:R-:W-:Y:S01]  /*6fa0*/  PRMT R165, R105, 0x8880, RZ ;  /* 0x0000888069a57816 */ /* 0x000fe200000000ff */
[-C--:B------:R-:W-:Y:S01]  /*6fb0*/  IMAD R78, R95, R94.reuse, R78 ;  /* 0x0000005e5f4e7224 */ /* 0x080fe200078e024e */
[----:B------:R-:W-:Y:S01]  /*6fc0*/  SHF.R.S32.HI R93, RZ, 0x18, R167 ;  /* 0x00000018ff5d7819 */ /* 0x000fe200000114a7 */
[----:B------:R-:W-:Y:S01]  /*6fd0*/  IMAD R57, R89, R57, RZ ;  /* 0x0000003959397224 */ /* 0x000fe200078e02ff */
[----:B------:R-:W-:Y:S01]  /*6fe0*/  SHF.R.S32.HI R101, RZ, 0x18, R104 ;  /* 0x00000018ff657819 */ /* 0x000fe20000011468 */
[----:B------:R-:W-:Y:S01]  /*6ff0*/  IMAD R79, R100, R94, R79 ;  /* 0x0000005e644f7224 */ /* 0x000fe200078e024f */
[----:B------:R-:W-:Y:S01]  /*7000*/  SHF.L.U32 R162, R105, 0x10, RZ ;  /* 0x0000001069a27819 */ /* 0x000fe200000006ff */
[----:B------:R-:W-:Y:S01]  /*7010*/  IMAD R58, R89, R58, RZ ;  /* 0x0000003a593a7224 */ /* 0x000fe200078e02ff */
[----:B------:R-:W-:Y:S01]  /*7020*/  SHF.L.U32 R157, R105, 0x8, RZ ;  /* 0x00000008699d7819 */ /* 0x000fe200000006ff */
[-C--:B------:R-:W-:Y:S01]  /*7030*/  IMAD R56, R91, R94.reuse, R56 ;  /* 0x0000005e5b387224 */ /* 0x080fe200078e0238 */
[----:B------:R-:W-:Y:S01]  /*7040*/  PRMT R155, R106, 0x8880, RZ ;  /* 0x000088806a9b7816 */ /* 0x000fe200000000ff */
[C---:B------:R-:W-:Y:S01]  /*7050*/  IMAD R59, R89.reuse, R59, RZ ;  /* 0x0000003b593b7224 */ /* 0x040fe200078e02ff */
[----:B------:R-:W-:Y:S01]  /*7060*/  SHF.R.S32.HI R102, RZ, 0x18, R105 ;  /* 0x00000018ff667819 */ /* 0x000fe20000011469 */
[----:B------:R-:W-:Y:S01]  /*7070*/  IMAD R57, R92, R94, R57 ;  /* 0x0000005e5c397224 */ /* 0x000fe200078e0239 */
[----:B------:R-:W-:Y:S01]  /*7080*/  SHF.R.S32.HI R92, RZ, 0x18, R162 ;  /* 0x00000018ff5c7819 */ /* 0x000fe200000114a2 */
[----:B------:R-:W-:Y:S01]  /*7090*/  IMAD R60, R89, R60, RZ ;  /* 0x0000003c593c7224 */ /* 0x000fe200078e02ff */
[C---:B------:R-:W-:Y:S01]  /*70a0*/  SHF.L.U32 R154, R106.reuse, 0x10, RZ ;  /* 0x000000106a9a7819 */ /* 0x040fe200000006ff */
[-C--:B------:R-:W-:Y:S01]  /*70b0*/  IMAD R58, R93, R94.reuse, R58 ;  /* 0x0000005e5d3a7224 */ /* 0x080fe200078e023a */
[----:B------:R-:W-:Y:S01]  /*70c0*/  SHF.L.U32 R153, R106, 0x8, RZ ;  /* 0x000000086a997819 */ /* 0x000fe200000006ff */
[----:B------:R-:W-:Y:S01]  /*70d0*/  IMAD.MOV.U32 R91, RZ, RZ, R165 ;  /* 0x000000ffff5b7224 */ /* 0x000fe200078e00a5 */
[----:B------:R-:W-:Y:S01]  /*70e0*/  MOV R93, R155 ;  /* 0x0000009b005d7202 */ /* 0x000fe20000000f00 */
[-C--:B------:R-:W-:Y:S01]  /*70f0*/  IMAD R59, R101, R94.reuse, R59 ;  /* 0x0000005e653b7224 */ /* 0x080fe200078e023b */
[----:B------:R-:W-:Y:S01]  /*7100*/  PRMT R147, R107, 0x8880, RZ ;  /* 0x000088806b937816 */ /* 0x000fe200000000ff */
[----:B------:R-:W-:Y:S01]  /*7110*/  IMAD R61, R89, R61, RZ ;  /* 0x0000003d593d7224 */ /* 0x000fe200078e02ff */
[----:B------:R-:W-:Y:S01]  /*7120*/  SHF.R.S32.HI R95, RZ, 0x18, R153 ;  /* 0x00000018ff5f7819 */ /* 0x000fe20000011499 */
[----:B------:R-:W-:Y:S01]  /*7130*/  IMAD R60, R91, R94, R60 ;  /* 0x0000005e5b3c7224 */ /* 0x000fe200078e023c */
[----:B------:R-:W-:Y:S01]  /*7140*/  SHF.R.S32.HI R91, RZ, 0x18, R157 ;  /* 0x00000018ff5b7819 */ /* 0x000fe2000001149d */
[C---:B------:R-:W-:Y:S01]  /*7150*/  IMAD R62, R89.reuse, R62, RZ ;  /* 0x0000003e593e7224 */ /* 0x040fe200078e02ff */
[----:B------:R-:W-:Y:S01]  /*7160*/  SHF.R.S32.HI R103, RZ, 0x18, R106 ;  /* 0x00000018ff677819 */ /* 0x000fe2000001146a */
[----:B------:R-:W-:Y:S01]  /*7170*/  IMAD R63, R89, R63, RZ ;  /* 0x0000003f593f7224 */ /* 0x000fe200078e02ff */
[----:B------:R-:W-:Y:S01]  /*7180*/  SHF.L.U32 R140, R107, 0x8, RZ ;  /* 0x000000086b8c7819 */ /* 0x000fe200000006ff */
[----:B------:R-:W-:Y:S01]  /*7190*/  IMAD R61, R92, R94, R61 ;  /* 0x0000005e5c3d7224 */ /* 0x000fe200078e023d */
[----:B------:R-:W-:Y:S01]  /*71a0*/  SHF.R.S32.HI R92, RZ, 0x18, R154 ;  /* 0x00000018ff5c7819 */ /* 0x000fe2000001149a */
[----:B------:R-:W-:Y:S01]  /*71b0*/  IMAD R64, R89, R64, RZ ;  /* 0x0000004059407224 */ /* 0x000fe200078e02ff */
[----:B------:R-:W-:Y:S01]  /*71c0*/  PRMT R164, R108, 0x8880, RZ ;  /* 0x000088806ca47816 */ /* 0x000fe200000000ff */
[-C--:B------:R-:W-:Y:S01]  /*71d0*/  IMAD R62, R91, R94.reuse, R62 ;  /* 0x0000005e5b3e7224 */ /* 0x080fe200078e023e */
[----:B------:R-:W-:Y:S01]  /*71e0*/  MOV R91, R147 ;  /* 0x00000093005b7202 */ /* 0x000fe20000000f00 */
[C---:B------:R-:W-:Y:S01]  /*71f0*/  IMAD R65, R89.reuse, R65, RZ ;  /* 0x0000004159417224 */ /* 0x040fe200078e02ff */
[----:B------:R-:W-:Y:S01]  /*7200*/  SHF.R.S32.HI R104, RZ, 0x18, R107 ;  /* 0x00000018ff687819 */ /* 0x000fe2000001146b */
[----:B------:R-:W-:Y:S01]  /*7210*/  IMAD R63, R102, R94, R63 ;  /* 0x0000005e663f7224 */ /* 0x000fe200078e023f */
[C---:B------:R-:W-:Y:S01]  /*7220*/  SHF.L.U32 R161, R108.reuse, 0x10, RZ ;  /* 0x000000106ca17819 */ /* 0x040fe200000006ff */
[----:B------:R-:W-:Y:S01]  /*7230*/  IMAD R66, R89, R66, RZ ;  /* 0x0000004259427224 */ /* 0x000fe200078e02ff */
[----:B------:R-:W-:Y:S01]  /*7240*/  SHF.L.U32 R160, R108, 0x8, RZ ;  /* 0x000000086ca07819 */ /* 0x000fe200000006ff */
[----:B------:R-:W-:Y:S01]  /*7250*/  IMAD R64, R93, R94, R64 ;  /* 0x0000005e5d407224 */ /* 0x000fe200078e0240 */
[----:B------:R-:W-:Y:S01]  /*7260*/  MOV R93, R164 ;  /* 0x000000a4005d7202 */ /* 0x000fe20000000f00 */
[----:B------:R-:W-:Y:S01]  /*7270*/  IMAD R67, R89, R67, RZ ;  /* 0x0000004359437224 */ /* 0x000fe200078e02ff */
[----:B------:R-:W-:Y:S01]  /*7280*/  PRMT R152, R109, 0x8880, RZ ;  /* 0x000088806d987816 */ /* 0x000fe200000000ff */
[----:B------:R-:W-:Y:S01]  /*7290*/  IMAD.U32 R145, R107, 0x10000, RZ ;  /* 0x000100006b917824 */ /* 0x000fe200078e00ff */
[----:B------:R-:W-:Y:S01]  /*72a0*/  SHF.R.S32.HI R105, RZ, 0x18, R108 ;  /* 0x00000018ff697819 */ /* 0x000fe2000001146c */
[----:B------:R-:W-:Y:S01]  /*72b0*/  IMAD R65, R92, R94, R65 ;  /* 0x0000005e5c417224 */ /* 0x000fe200078e0241 */
[----:B------:R-:W-:Y:S01]  /*72c0*/  SHF.L.U32 R151, R109, 0x10, RZ ;  /* 0x000000106d977819 */ /* 0x000fe200000006ff */
[----:B------:R-:W-:Y:S01]  /*72d0*/  IMAD R68, R89, R68, RZ ;  /* 0x0000004459447224 */ /* 0x000fe200078e02ff */
[----:B------:R-:W-:Y:S01]  /*72e0*/  SHF.R.S32.HI R92, RZ, 0x18, R145 ;  /* 0x00000018ff5c7819 */ /* 0x000fe20000011491 */
[-C--:B------:R-:W-:Y:S01]  /*72f0*/  IMAD R66, R95, R94.reuse, R66 ;  /* 0x0000005e5f427224 */ /* 0x080fe200078e0242 */
[----:B------:R-:W-:Y:S01]  /*7300*/  SHF.R.S32.HI R95, RZ, 0x18, R160 ;  /* 0x00000018ff5f7819 */ /* 0x000fe200000114a0 */
[-C--:B------:R-:W-:Y:S01]  /*7310*/  IMAD R67, R103, R94.reuse, R67 ;  /* 0x0000005e67437224 */ /* 0x080fe200078e0243 */
[C---:B------:R-:W-:Y:S01]  /*7320*/  PRMT R146, R110.reuse, 0x8880, RZ ;  /* 0x000088806e927816 */ /* 0x040fe200000000ff */
[----:B------:R-:W-:Y:S01]  /*7330*/  IMAD R69, R89, R69, RZ ;  /* 0x0000004559457224 */ /* 0x000fe200078e02ff */
[----:B------:R-:W-:Y:S01]  /*7340*/  SHF.R.S32.HI R106, RZ, 0x18, R109 ;  /* 0x00000018ff6a7819 */ /* 0x000fe2000001146d */
[----:B------:R-:W-:Y:S01]  /*7350*/  IMAD R68, R91, R94, R68 ;  /* 0x0000005e5b447224 */ /* 0x000fe200078e0244 */
[----:B------:R-:W-:Y:S01]  /*7360*/  SHF.R.S32.HI R91, RZ, 0x18, R140 ;  /* 0x00000018ff5b7819 */ /* 0x000fe2000001148c */
[C---:B------:R-:W-:Y:S01]  /*7370*/  IMAD R70, R89.reuse, R70, RZ ;  /* 0x0000004659467224 */ /* 0x040fe200078e02ff */
[C---:B------:R-:W-:Y:S01]  /*7380*/  SHF.L.U32 R144, R110.reuse, 0x10, RZ ;  /* 0x000000106e907819 */ /* 0x040fe200000006ff */
[C---:B------:R-:W-:Y:S01]  /*7390*/  IMAD R71, R89.reuse, R71, RZ ;  /* 0x0000004759477224 */ /* 0x040fe200078e02ff */
[----:B------:R-:W-:Y:S01]  /*73a0*/  SHF.L.U32 R142, R110, 0x8, RZ ;  /* 0x000000086e8e7819 */ /* 0x000fe200000006ff */
[----:B------:R-:W-:Y:S01]  /*73b0*/  IMAD R69, R92, R94, R69 ;  /* 0x0000005e5c457224 */ /* 0x000fe200078e0245 */
[----:B------:R-:W-:Y:S01]  /*73c0*/  SHF.R.S32.HI R92, RZ, 0x18, R161 ;  /* 0x00000018ff5c7819 */ /* 0x000fe200000114a1 */
[----:B------:R-:W-:Y:S01]  /*73d0*/  IMAD R40, R89, R40, RZ ;  /* 0x0000002859287224 */ /* 0x000fe200078e02ff */
[----:B------:R-:W-:Y:S01]  /*73e0*/  PRMT R137, R111, 0x8880, RZ ;  /* 0x000088806f897816 */ /* 0x000fe200000000ff */
[----:B------:R-:W-:Y:S01]  /*73f0*/  IMAD R70, R91, R94, R70 ;  /* 0x0000005e5b467224 */ /* 0x000fe200078e0246 */
[----:B------:R-:W-:Y:S01]  /*7400*/  MOV R91, R152 ;  /* 0x00000098005b7202 */ /* 0x000fe20000000f00 */
        /* <DEDUP_REMOVED lines=13> */
[----:B------:R-:W-:Y:S01]  /*74e0*/  SHF.L.U32 R143, R112, 0x8, RZ ;  /* 0x00000008708f7819 */ /* 0x000fe200000006ff */
[----:B------:R-:W-:Y:S01]  /*74f0*/  IMAD.SHL.U32 R149, R109, 0x100, RZ ;  /* 0x000001006d957824 */ /* 0x000fe200078e00ff */
[----:B------:R-:W-:Y:S01]  /*7500*/  PRMT R141, R113, 0x8880, RZ ;  /* 0x00008880718d7816 */ /* 0x000fe200000000ff */
[-C--:B------:R-:W-:Y:S01]  /*7510*/  IMAD R42, R95, R94.reuse, R42 ;  /* 0x0000005e5f2a7224 */ /* 0x080fe200078e022a */
[----:B------:R-:W-:Y:S01]  /*7520*/  SHF.R.S32.HI R95, RZ, 0x18, R142 ;  /* 0x00000018ff5f7819 */ /* 0x000fe2000001148e */
[-C--:B------:R-:W-:Y:S01]  /*7530*/  IMAD R43, R105, R94.reuse, R43 ;  /* 0x0000005e692b7224 */ /* 0x080fe200078e022b */
[----:B------:R-:W-:Y:S01]  /*7540*/  SHF.R.S32.HI R109, RZ, 0x18, R112 ;  /* 0x00000018ff6d7819 */ /* 0x000fe20000011470 */
[----:B------:R-:W-:Y:S01]  /*7550*/  IMAD R45, R89, R45, RZ ;  /* 0x0000002d592d7224 */ /* 0x000fe200078e02ff */
[----:B------:R-:W-:Y:S01]  /*7560*/  SHF.L.U32 R139, R113, 0x10, RZ ;  /* 0x00000010718b7819 */ /* 0x000fe200000006ff */
[----:B------:R-:W-:Y:S01]  /*7570*/  IMAD R44, R91, R94, R44 ;  /* 0x0000005e5b2c7224 */ /* 0x000fe200078e022c */
[----:B------:R-:W-:Y:S01]  /*7580*/  SHF.R.S32.HI R91, RZ, 0x18, R149 ;  /* 0x00000018ff5b7819 */ /* 0x000fe20000011495 */
[----:B------:R-:W-:Y:S01]  /*7590*/  IMAD R46, R89, R46, RZ ;  /* 0x0000002e592e7224 */ /* 0x000fe200078e02ff */
[----:B------:R-:W-:Y:S01]  /*75a0*/  SHF.L.U32 R138, R113, 0x8, RZ ;  /* 0x00000008718a7819 */ /* 0x000fe200000006ff */
[C---:B------:R-:W-:Y:S01]  /*75b0*/  IMAD R47, R89.reuse, R47, RZ ;  /* 0x0000002f592f7224 */ /* 0x040fe200078e02ff */
[----:B------:R-:W-:Y:S01]  /*75c0*/  PRMT R134, R114, 0x8880, RZ ;  /* 0x0000888072867816 */ /* 0x000fe200000000ff */
[----:B------:R-:W-:Y:S01]  /*75d0*/  IMAD R45, R92, R94, R45 ;  /* 0x0000005e5c2d7224 */ /* 0x000fe200078e022d */
[----:B------:R-:W-:Y:S01]  /*75e0*/  SHF.R.S32.HI R92, RZ, 0x18, R144 ;  /* 0x00000018ff5c7819 */ /* 0x000fe20000011490 */
[----:B------:R-:W-:Y:S01]  /*75f0*/  IMAD R48, R89, R48, RZ ;  /* 0x0000003059307224 */ /* 0x000fe200078e02ff */
[----:B------:R-:W-:Y:S01]  /*7600*/  SHF.R.S32.HI R110, RZ, 0x18, R113 ;  /* 0x00000018ff6e7819 */ /* 0x000fe20000011471 */
[----:B------:R-:W-:Y:S01]  /*7610*/  IMAD.MOV.U32 R93, RZ, RZ, R146 ;  /* 0x000000ffff5d7224 */ /* 0x000fe200078e0092 */
[----:B------:R-:W-:Y:S01]  /*7620*/  SHF.L.U32 R133, R114, 0x10, RZ ;  /* 0x0000001072857819 */ /* 0x000fe200000006ff */
[-C--:B------:R-:W-:Y:S01]  /*7630*/  IMAD R46, R91, R94.reuse, R46 ;  /* 0x0000005e5b2e7224 */ /* 0x080fe200078e022e */
[----:B------:R-:W-:Y:S01]  /*7640*/  MOV R91, R137 ;  /* 0x00000089005b7202 */ /* 0x000fe20000000f00 */
[----:B------:R-:W-:Y:S01]  /*7650*/  IMAD R49, R89, R49, RZ ;  /* 0x0000003159317224 */ /* 0x000fe200078e02ff */
[----:B------:R-:W-:Y:S01]  /*7660*/  PRMT R131, R115, 0x8880, RZ ;  /* 0x0000888073837816 */ /* 0x000fe200000000ff */
[----:B------:R-:W-:Y:S01]  /*7670*/  IMAD R47, R106, R94, R47 ;  /* 0x0000005e6a2f7224 */ /* 0x000fe200078e022f */
[----:B------:R-:W-:Y:S01]  /*7680*/  SHF.R.S32.HI R111, RZ, 0x18, R114 ;  /* 0x00000018ff6f7819 */ /* 0x000fe20000011472 */
[----:B------:R-:W-:Y:S01]  /*7690*/  IMAD R50, R89, R50, RZ ;  /* 0x0000003259327224 */ /* 0x000fe200078e02ff */
[----:B------:R-:W-:Y:S01]  /*76a0*/  SHF.L.U32 R129, R115, 0x10, RZ ;  /* 0x0000001073817819 */ /* 0x000fe200000006ff */
[-C--:B------:R-:W-:Y:S01]  /*76b0*/  IMAD R48, R93, R94.reuse, R48 ;  /* 0x0000005e5d307224 */ /* 0x080fe200078e0230 */
[----:B------:R-:W-:Y:S01]  /*76c0*/  SHF.R.S32.HI R93, RZ, 0x18, R135 ;  /* 0x00000018ff5d7819 */ /* 0x000fe20000011487 */
[----:B------:R-:W-:Y:S01]  /*76d0*/  IMAD R51, R89, R51, RZ ;  /* 0x0000003359337224 */ /* 0x000fe200078e02ff */
[----:B------:R-:W-:Y:S01]  /*76e0*/  SHF.L.U32 R127, R115, 0x8, RZ ;  /* 0x00000008737f7819 */ /* 0x000fe200000006ff */
[----:B------:R-:W-:Y:S01]  /*76f0*/  IMAD R49, R92, R94, R49 ;  /* 0x0000005e5c317224 */ /* 0x000fe200078e0231 */
[----:B------:R-:W-:Y:S01]  /*7700*/  SHF.R.S32.HI R92, RZ, 0x18, R136 ;  /* 0x00000018ff5c7819 */ /* 0x000fe20000011488 */
[----:B------:R-:W-:Y:S01]  /*7710*/  IMAD R52, R89, R52, RZ ;  /* 0x0000003459347224 */ /* 0x000fe200078e02ff */
[C---:B------:R-:W-:Y:S01]  /*7720*/  PRMT R130, R116.reuse, 0x8880, RZ ;  /* 0x0000888074827816 */ /* 0x040fe200000000ff */
[-C--:B------:R-:W-:Y:S01]  /*7730*/  IMAD R50, R95, R94.reuse, R50 ;  /* 0x0000005e5f327224 */ /* 0x080fe200078e0232 */
[----:B------:R-:W-:Y:S01]  /*7740*/  SHF.R.S32.HI R95, RZ, 0x18, R138 ;  /* 0x00000018ff5f7819 */ /* 0x000fe2000001148a */
[----:B------:R-:W-:Y:S01]  /*7750*/  IMAD R53, R89, R53, RZ ;  /* 0x0000003559357224 */ /* 0x000fe200078e02ff */
[C---:B------:R-:W-:Y:S01]  /*7760*/  SHF.L.U32 R128, R116.reuse, 0x10, RZ ;  /* 0x0000001074807819 */ /* 0x040fe200000006ff */
[----:B------:R-:W-:Y:S01]  /*7770*/  IMAD R51, R107, R94, R51 ;  /* 0x0000005e6b337224 */ /* 0x000fe200078e0233 */
[----:B------:R-:W-:Y:S01]  /*7780*/  SHF.L.U32 R126, R116, 0x8, RZ ;  /* 0x00000008747e7819 */ /* 0x000fe200000006ff */
[----:B------:R-:W-:Y:S01]  /*7790*/  IMAD R54, R89, R54, RZ ;  /* 0x0000003659367224 */ /* 0x000fe200078e02ff */
[----:B------:R-:W-:Y:S01]  /*77a0*/  PRMT R125, R117, 0x8880, RZ ;  /* 0x00008880757d7816 */ /* 0x000fe200000000ff */
[----:B------:R-:W-:Y:S01]  /*77b0*/  IMAD R52, R91, R94, R52 ;  /* 0x0000005e5b347224 */ /* 0x000fe200078e0234 */
[----:B------:R-:W-:Y:S01]  /*77c0*/  MOV R91, R150 ;  /* 0x00000096005b7202 */ /* 0x000fe20000000f00 */
[----:B------:R-:W-:Y:S01]  /*77d0*/  IMAD R55, R89, R55, RZ ;  /* 0x0000003759377224 */ /* 0x000fe200078e02ff */
[----:B------:R-:W-:Y:S01]  /*77e0*/  SHF.R.S32.HI R96, RZ, 0x18, R116 ;  /* 0x00000018ff607819 */ /* 0x000fe20000011474 */
[----:B------:R-:W-:Y:S01]  /*77f0*/  IMAD.U32 R148, R112, 0x10000, RZ ;  /* 0x0001000070947824 */ /* 0x000fe200078e00ff */
[----:B------:R-:W-:Y:S01]  /*7800*/  SHF.R.S32.HI R112, RZ, 0x18, R115 ;  /* 0x00000018ff707819 */ /* 0x000fe20000011473 */
[----:B------:R-:W-:Y:S01]  /*7810*/  IMAD R53, R92, R94, R53 ;  /* 0x0000005e5c357224 */ /* 0x000fe200078e0235 */
[----:B------:R-:W-:Y:S01]  /*7820*/  SHF.L.U32 R123, R117, 0x8, RZ ;  /* 0x00000008757b7819 */ /* 0x000fe200000006ff */
[----:B------:R-:W-:Y:S01]  /*7830*/  IMAD R24, R89, R24, RZ ;  /* 0x0000001859187224 */ /* 0x000fe200078e02ff */
[----:B------:R-:W-:Y:S01]  /*7840*/  SHF.R.S32.HI R92, RZ, 0x18, R148 ;  /* 0x00000018ff5c7819 */ /* 0x000fe20000011494 */
[-C--:B------:R-:W-:Y:S01]  /*7850*/  IMAD R54, R93, R94.reuse, R54 ;  /* 0x0000005e5d367224 */ /* 0x080fe200078e0236 */
[----:B------:R-:W-:Y:S01]  /*7860*/  MOV R93, R141 ;  /* 0x0000008d005d7202 */ /* 0x000fe20000000f00 */
        /* <DEDUP_REMOVED lines=13> */
[----:B------:R-:W-:Y:S01]  /*7940*/  SHF.R.S32.HI R115, RZ, 0x18, R119 ;  /* 0x00000018ff737819 */ /* 0x000fe20000011477 */
[----:B------:R-:W-:Y:S01]  /*7950*/  IMAD R26, R91, R94, R26 ;  /* 0x0000005e5b1a7224 */ /* 0x000fe200078e021a */
[----:B------:R-:W-:Y:S01]  /*7960*/  MOV R91, R134 ;  /* 0x00000086005b7202 */ /* 0x000fe20000000f00 */
[----:B------:R-:W-:Y:S01]  /*7970*/  IMAD R29, R89, R29, RZ ;  /* 0x0000001d591d7224 */ /* 0x000fe200078e02ff */
[----:B------:R-:W-:Y:S01]  /*7980*/  I2IP.S8.S32.SAT R177, R23, R22, RZ ;  /* 0x0000001617b17239 */ /* 0x000fe200000014ff */
[----:B------:R-:W-:Y:S01]  /*7990*/  IMAD R27, R109, R94, R27 ;  /* 0x0000005e6d1b7224 */ /* 0x000fe200078e021b */
[----:B------:R-:W-:Y:S01]  /*79a0*/  I2IP.S8.S32.SAT R178, R75, R74, RZ ;  /* 0x0000004a4bb27239 */ /* 0x000fe200000014ff */
[----:B------:R-:W-:Y:S01]  /*79b0*/  IMAD R30, R89, R30, RZ ;  /* 0x0000001e591e7224 */ /* 0x000fe200078e02ff */
[----:B------:R-:W-:Y:S01]  /*79c0*/  I2IP.S8.S32.SAT R179, R79, R78, RZ ;  /* 0x0000004e4fb37239 */ /* 0x000fe200000014ff */
[----:B------:R-:W-:Y:S01]  /*79d0*/  IMAD R28, R93, R94, R28 ;  /* 0x0000005e5d1c7224 */ /* 0x000fe200078e021c */
[----:B------:R-:W-:Y:S01]  /*79e0*/  I2IP.S8.S32.SAT R188, R59, R58, RZ ;  /* 0x0000003a3bbc7239 */ /* 0x000fe200000014ff */
[----:B------:R-:W-:Y:S01]  /*79f0*/  IMAD R31, R89, R31, RZ ;  /* 0x0000001f591f7224 */ /* 0x000fe200078e02ff */
[----:B------:R-:W-:Y:S01]  /*7a00*/  I2IP.S8.S32.SAT R189, R63, R62, RZ ;  /* 0x0000003e3fbd7239 */ /* 0x000fe200000014ff */
[----:B------:R-:W-:Y:S01]  /*7a10*/  IMAD R29, R92, R94, R29 ;  /* 0x0000005e5c1d7224 */ /* 0x000fe200078e021d */
[----:B------:R-:W-:Y:S01]  /*7a20*/  SHF.R.S32.HI R92, RZ, 0x18, R133 ;  /* 0x00000018ff5c7819 */ /* 0x000fe20000011485 */
[----:B------:R-:W-:Y:S01]  /*7a30*/  IMAD R32, R89, R32, RZ ;  /* 0x0000002059207224 */ /* 0x000fe200078e02ff */
[----:B------:R-:W-:Y:S01]  /*7a40*/  I2IP.S8.S32.SAT R190, R67, R66, RZ ;  /* 0x0000004243be7239 */ /* 0x000fe200000014ff */
[----:B------:R-:W-:Y:S01]  /*7a50*/  IMAD.SHL.U32 R132, R114, 0x100, RZ ;  /* 0x0000010072847824 */ /* 0x000fe200078e00ff */
[----:B------:R-:W-:Y:S01]  /*7a60*/  SHF.R.S32.HI R114, RZ, 0x18, R118 ;  /* 0x00000018ff727819 */ /* 0x000fe20000011476 */
[-C--:B------:R-:W-:Y:S01]  /*7a70*/  IMAD R30, R95, R94.reuse, R30 ;  /* 0x0000005e5f1e7224 */ /* 0x080fe200078e021e */
[----:B------:R-:W-:Y:S01]  /*7a80*/  SHF.R.S32.HI R95, RZ, 0x18, R127 ;  /* 0x00000018ff5f7819 */ /* 0x000fe2000001147f */
[----:B------:R-:W-:Y:S01]  /*7a90*/  IMAD R31, R110, R94, R31 ;  /* 0x0000005e6e1f7224 */ /* 0x000fe200078e021f */
[----:B------:R-:W-:Y:S01]  /*7aa0*/  PRMT R118, R119, 0x8880, RZ ;  /* 0x0000888077767816 */ /* 0x000fe200000000ff */
[----:B------:R-:W-:Y:S01]  /*7ab0*/  IMAD R33, R89, R33, RZ ;  /* 0x0000002159217224 */ /* 0x000fe200078e02ff */
[----:B------:R-:W-:Y:S01]  /*7ac0*/  I2IP.S8.S32.SAT R191, R71, R70, RZ ;  /* 0x0000004647bf7239 */ /* 0x000fe200000014ff */
[----:B------:R-:W-:Y:S01]  /*7ad0*/  IMAD R32, R91, R94, R32 ;  /* 0x0000005e5b207224 */ /* 0x000fe200078e0220 */
[----:B------:R-:W-:Y:S01]  /*7ae0*/  SHF.R.S32.HI R91, RZ, 0x18, R132 ;  /* 0x00000018ff5b7819 */ /* 0x000fe20000011484 */
[----:B------:R-:W-:Y:S01]  /*7af0*/  IMAD R34, R89, R34, RZ ;  /* 0x0000002259227224 */ /* 0x000fe200078e02ff */
[----:B------:R-:W-:Y:S01]  /*7b00*/  I2IP.S8.S32.SAT R192, R43, R42, RZ ;  /* 0x0000002a2bc07239 */ /* 0x000fe200000014ff */
[----:B------:R-:W-:Y:S01]  /*7b10*/  IMAD R35, R89, R35, RZ ;  /* 0x0000002359237224 */ /* 0x000fe200078e02ff */
[----:B------:R-:W-:Y:S01]  /*7b20*/  I2IP.S8.S32.SAT R193, R47, R46, RZ ;  /* 0x0000002e2fc17239 */ /* 0x000fe200000014ff */
[----:B------:R-:W-:Y:S01]  /*7b30*/  IMAD R33, R92, R94, R33 ;  /* 0x0000005e5c217224 */ /* 0x000fe200078e0221 */
[----:B------:R-:W-:Y:S01]  /*7b40*/  SHF.R.S32.HI R92, RZ, 0x18, R129 ;  /* 0x00000018ff5c7819 */ /* 0x000fe20000011481 */
[----:B------:R-:W-:Y:S01]  /*7b50*/  IMAD R36, R89, R36, RZ ;  /* 0x0000002459247224 */ /* 0x000fe200078e02ff */
[----:B------:R-:W-:Y:S01]  /*7b60*/  I2IP.S8.S32.SAT R194, R51, R50, RZ ;  /* 0x0000003233c27239 */ /* 0x000fe200000014ff */
[----:B------:R-:W-:Y:S01]  /*7b70*/  IMAD.MOV.U32 R93, RZ, RZ, R131 ;  /* 0x000000ffff5d7224 */ /* 0x000fe200078e0083 */
[----:B------:R-:W-:Y:S01]  /*7b80*/  I2IP.S8.S32.SAT R195, R55, R54, RZ ;  /* 0x0000003637c37239 */ /* 0x000fe200000014ff */
[----:B------:R-:W-:Y:S01]  /*7b90*/  IMAD R34, R91, R94, R34 ;  /* 0x0000005e5b227224 */ /* 0x000fe200078e0222 */
[----:B------:R-:W-:Y:S01]  /*7ba0*/  MOV R91, R130 ;  /* 0x00000082005b7202 */ /* 0x000fe20000000f00 */
[----:B------:R-:W-:Y:S01]  /*7bb0*/  IMAD R37, R89, R37, RZ ;  /* 0x0000002559257224 */ /* 0x000fe200078e02ff */
[----:B------:R-:W-:Y:S01]  /*7bc0*/  I2IP.S8.S32.SAT R204, R27, R26, RZ ;  /* 0x0000001a1bcc7239 */ /* 0x000fe200000014ff */
[----:B------:R-:W-:Y:S01]  /*7bd0*/  IMAD R35, R111, R94, R35 ;  /* 0x0000005e6f237224 */ /* 0x000fe200078e0223 */
[----:B------:R-:W-:Y:S01]  /*7be0*/  I2IP.S8.S32.SAT R205, R31, R30, RZ ;  /* 0x0000001e1fcd7239 */ /* 0x000fe200000014ff */
[----:B------:R-:W-:Y:S01]  /*7bf0*/  IMAD R38, R89, R38, RZ ;  /* 0x0000002659267224 */ /* 0x000fe200078e02ff */
[----:B------:R-:W-:Y:S01]  /*7c00*/  I2IP.S8.S32.SAT R176, R3, R0, R176 ;  /* 0x0000000003b07239 */ /* 0x000fe200000014b0 */
[----:B------:R-:W-:Y:S01]  /*7c10*/  IMAD R36, R93, R94, R36 ;  /* 0x0000005e5d247224 */ /* 0x000fe200078e0224 */
[----:B------:R-:W-:Y:S01]  /*7c20*/  MOV R93, R125 ;  /* 0x0000007d005d7202 */ /* 0x000fe20000000f00 */
[----:B------:R-:W-:Y:S01]  /*7c30*/  IMAD R39, R89, R39, RZ ;  /* 0x0000002759277224 */ /* 0x000fe200078e02ff */
[----:B------:R-:W-:Y:S01]  /*7c40*/  I2IP.S8.S32.SAT R206, R35, R34, RZ ;  /* 0x0000002223ce7239 */ /* 0x000fe200000014ff */
[----:B------:R-:W-:Y:S01]  /*7c50*/  IMAD R37, R92, R94, R37 ;  /* 0x0000005e5c257224 */ /* 0x000fe200078e0225 */
[----:B------:R-:W-:Y:S01]  /*7c60*/  SHF.R.S32.HI R92, RZ, 0x18, R128 ;  /* 0x00000018ff5c7819 */ /* 0x000fe20000011480 */
[----:B-1----:R-:W-:Y:S01]  /*7c70*/  IMAD R4, R89, R4, RZ ;  /* 0x0000000459047224 */ /* 0x002fe200078e02ff */
[----:B------:R-:W-:Y:S01]  /*7c80*/  I2IP.S8.S32.SAT R177, R21, R20, R177 ;  /* 0x0000001415b17239 */ /* 0x000fe200000014b1 */
[----:B------:R-:W-:Y:S01]  /*7c90*/  IMAD R38, R95, R94, R38 ;  /* 0x0000005e5f267224 */ /* 0x000fe200078e0226 */
[----:B------:R-:W-:Y:S01]  /*7ca0*/  I2IP.S8.S32.SAT R178, R73, R72, R178 ;  /* 0x0000004849b27239 */ /* 0x000fe200000014b2 */
[----:B------:R-:W-:Y:S01]  /*7cb0*/  IMAD R39, R112, R94, R39 ;  /* 0x0000005e70277224 */ /* 0x000fe200078e0227 */
[----:B------:R-:W-:Y:S01]  /*7cc0*/  I2IP.S8.S32.SAT R179, R77, R76, R179 ;  /* 0x0000004c4db37239 */ /* 0x000fe200000014b3 */
[----:B------:R-:W-:Y:S01]  /*7cd0*/  IMAD R5, R89, R5, RZ ;  /* 0x0000000559057224 */ /* 0x000fe200078e02ff */
[----:B------:R-:W-:Y:S01]  /*7ce0*/  I2IP.S8.S32.SAT R188, R57, R56, R188 ;  /* 0x0000003839bc7239 */ /* 0x000fe200000014bc */
[----:B------:R-:W-:Y:S01]  /*7cf0*/  IMAD R4, R91, R94, R4 ;  /* 0x0000005e5b047224 */ /* 0x000fe200078e0204 */
[----:B------:R-:W-:Y:S01]  /*7d00*/  SHF.R.S32.HI R91, RZ, 0x18, R126 ;  /* 0x00000018ff5b7819 */ /* 0x000fe2000001147e */
[----:B------:R-:W-:Y:S01]  /*7d10*/  IMAD.U32 R124, R117, 0x10000, RZ ;  /* 0x00010000757c7824 */ /* 0x000fe200078e00ff */
[----:B------:R-:W-:Y:S01]  /*7d20*/  SHF.L.U32 R117, R119, 0x10, RZ ;  /* 0x0000001077757819 */ /* 0x000fe200000006ff */
[----:B------:R-:W-:Y:S01]  /*7d30*/  IMAD R6, R89, R6, RZ ;  /* 0x0000000659067224 */ /* 0x000fe200078e02ff */
[----:B------:R-:W-:Y:S01]  /*7d40*/  I2IP.S8.S32.SAT R207, R39, R38, RZ ;  /* 0x0000002627cf7239 */ /* 0x000fe200000014ff */
[----:B------:R-:W-:Y:S01]  /*7d50*/  IMAD R7, R89, R7, RZ ;  /* 0x0000000759077224 */ /* 0x000fe200078e02ff */
[----:B------:R-:W-:Y:S01]  /*7d60*/  I2IP.S8.S32.SAT R189, R61, R60, R189 ;  /* 0x0000003c3dbd7239 */ /* 0x000fe200000014bd */
[----:B------:R-:W-:Y:S01]  /*7d70*/  IMAD R5, R92, R94, R5 ;  /* 0x0000005e5c057224 */ /* 0x000fe200078e0205 */
[----:B------:R-:W-:Y:S01]  /*7d80*/  SHF.R.S32.HI R92, RZ, 0x18, R124 ;  /* 0x00000018ff5c7819 */ /* 0x000fe2000001147c */
[----:B------:R-:W-:Y:S01]  /*7d90*/  IMAD R8, R89, R8, RZ ;  /* 0x0000000859087224 */ /* 0x000fe200078e02ff */
[----:B------:R-:W-:Y:S01]  /*7da0*/  UIADD3 UR4, UPT, UPT, UR5, 0x140, URZ ;  /* 0x0000014005047890 */ /* 0x000fe2000fffe0ff */
[-C--:B------:R-:W-:Y:S01]  /*7db0*/  IMAD R6, R91, R94.reuse, R6 ;  /* 0x0000005e5b067224 */ /* 0x080fe200078e0206 */
[----:B------:R-:W-:Y:S01]  /*7dc0*/  SHF.R.S32.HI R91, RZ, 0x18, R123 ;  /* 0x00000018ff5b7819 */ /* 0x000fe2000001147b */
[----:B------:R-:W-:Y:S01]  /*7dd0*/  IMAD R9, R89, R9, RZ ;  /* 0x0000000959097224 */ /* 0x000fe200078e02ff */
[----:B------:R-:W-:Y:S01]  /*7de0*/  UPRMT UR4, UR47, 0x654, UR4 ;  /* 0x000006542f047896 */ /* 0x000fe20008000004 */
[----:B------:R-:W-:Y:S01]  /*7df0*/  IMAD R7, R96, R94, R7 ;  /* 0x0000005e60077224 */ /* 0x000fe200078e0207 */
[----:B------:R-:W-:Y:S01]  /*7e00*/  I2IP.S8.S32.SAT R190, R65, R64, R190 ;  /* 0x0000004041be7239 */ /* 0x000fe200000014be */
[----:B------:R-:W-:Y:S01]  /*7e10*/  IMAD R8, R93, R94, R8 ;  /* 0x0000005e5d087224 */ /* 0x000fe200078e0208 */
[----:B------:R-:W-:Y:S01]  /*7e20*/  MOV R93, R122 ;  /* 0x0000007a005d7202 */ /* 0x000fe20000000f00 */
[----:B------:R-:W-:Y:S01]  /*7e30*/  IMAD R10, R89, R10, RZ ;  /* 0x0000000a590a7224 */ /* 0x000fe200078e02ff */
[----:B------:R-:W-:Y:S01]  /*7e40*/  I2IP.S8.S32.SAT R6, R7, R6, RZ ;  /* 0x0000000607067239 */ /* 0x000fe200000014ff */
[----:B------:R-:W-:Y:S01]  /*7e50*/  IMAD R9, R92, R94, R9 ;  /* 0x0000005e5c097224 */ /* 0x000fe200078e0209 */
[----:B------:R-:W-:Y:S01]  /*7e60*/  SHF.R.S32.HI R92, RZ, 0x18, R121 ;  /* 0x00000018ff5c7819 */ /* 0x000fe20000011479 */
[----:B------:R-:W-:Y:S01]  /*7e70*/  IMAD R11, R89, R11, RZ ;  /* 0x0000000b590b7224 */ /* 0x000fe200078e02ff */
[----:B------:R-:W-:Y:S01]  /*7e80*/  I2IP.S8.S32.SAT R191, R69, R68, R191 ;  /* 0x0000004445bf7239 */ /* 0x000fe200000014bf */
[----:B------:R-:W-:Y:S01]  /*7e90*/  IMAD R12, R89, R12, RZ ;  /* 0x0000000c590c7224 */ /* 0x000fe200078e02ff */
[----:B------:R-:W-:Y:S01]  /*7ea0*/  I2IP.S8.S32.SAT R192, R41, R40, R192 ;  /* 0x0000002829c07239 */ /* 0x000fe200000014c0 */
[----:B------:R-:W-:Y:S01]  /*7eb0*/  IMAD R10, R91, R94, R10 ;  /* 0x0000005e5b0a7224 */ /* 0x000fe200078e020a */
[----:B------:R-:W-:Y:S01]  /*7ec0*/  SHF.R.S32.HI R91, RZ, 0x18, R120 ;  /* 0x00000018ff5b7819 */ /* 0x000fe20000011478 */
[----:B------:R-:W-:Y:S01]  /*7ed0*/  IMAD R13, R89, R13, RZ ;  /* 0x0000000d590d7224 */ /* 0x000fe200078e02ff */
[----:B------:R-:W-:Y:S01]  /*7ee0*/  I2IP.S8.S32.SAT R193, R45, R44, R193 ;  /* 0x0000002c2dc17239 */ /* 0x000fe200000014c1 */
[----:B------:R-:W-:Y:S01]  /*7ef0*/  IMAD R11, R113, R94, R11 ;  /* 0x0000005e710b7224 */ /* 0x000fe200078e020b */
[----:B------:R-:W-:Y:S01]  /*7f00*/  I2IP.S8.S32.SAT R194, R49, R48, R194 ;  /* 0x0000003031c27239 */ /* 0x000fe200000014c2 */
[----:B------:R-:W-:Y:S01]  /*7f10*/  IMAD R12, R93, R94, R12 ;  /* 0x0000005e5d0c7224 */ /* 0x000fe200078e020c */
[----:B------:R-:W-:Y:S01]  /*7f20*/  MOV R93, R118 ;  /* 0x00000076005d7202 */ /* 0x000fe20000000f00 */
[----:B------:R-:W-:Y:S01]  /*7f30*/  IMAD R14, R89, R14, RZ ;  /* 0x0000000e590e7224 */ /* 0x000fe200078e02ff */
[----:B------:R-:W-:Y:S01]  /*7f40*/  I2IP.S8.S32.SAT R10, R11, R10, RZ ;  /* 0x0000000a0b0a7239 */ /* 0x000fe200000014ff */
[----:B------:R-:W-:Y:S01]  /*7f50*/  IMAD.SHL.U32 R116, R119, 0x100, RZ ;  /* 0x0000010077747824 */ /* 0x000fe200078e00ff */
[----:B------:R-:W-:Y:S01]  /*7f60*/  I2IP.S8.S32.SAT R195, R53, R52, R195 ;  /* 0x0000003435c37239 */ /* 0x000fe200000014c3 */
        /* <DEDUP_REMOVED lines=13> */
[----:B------:R-:W-:Y:S01]  /*8040*/  I2IP.S8.S32.SAT R116, R5, R4, R6 ;  /* 0x0000000405747239 */ /* 0x000fe20000001406 */
[----:B------:R-:W-:Y:S01]  /*8050*/  IMAD R18, R89, R18, RZ ;  /* 0x0000001259127224 */ /* 0x000fe200078e02ff */
[----:B------:R-:W-:Y:S01]  /*8060*/  I2IP.S8.S32.SAT R14, R15, R14, RZ ;  /* 0x0000000e0f0e7239 */ /* 0x000fe200000014ff */
[----:B------:R-:W-:Y:S01]  /*8070*/  IMAD R17, R92, R94, R17 ;  /* 0x0000005e5c117224 */ /* 0x000fe200078e0211 */
[----:B------:R-:W-:Y:S01]  /*8080*/  I2IP.S8.S32.SAT R117, R9, R8, R10 ;  /* 0x0000000809757239 */ /* 0x000fe2000000140a */
[----:B------:R-:W-:Y:S01]  /*8090*/  IMAD R19, R89, R19, RZ ;  /* 0x0000001359137224 */ /* 0x000fe200078e02ff */
[----:B------:R-:W-:Y:S01]  /*80a0*/  I2IP.S8.S32.SAT R118, R13, R12, R14 ;  /* 0x0000000c0d767239 */ /* 0x000fe2000000140e */
[-C--:B------:R-:W-:Y:S01]  /*80b0*/  IMAD R18, R91, R94.reuse, R18 ;  /* 0x0000005e5b127224 */ /* 0x080fe200078e0212 */
[----:B------:R-:W-:Y:S01]  /*80c0*/  NOP ;  /* 0x0000000000007918 */ /* 0x000fe20000000000 */
[----:B------:R-:W-:Y:S01]  /*80d0*/  IMAD R19, R115, R94, R19 ;  /* 0x0000005e73137224 */ /* 0x000fe200078e0213 */
[----:B------:R-:W-:Y:S01]  /*80e0*/  SYNCS.ARRIVE.TRANS64.RED.A1T0 RZ, [UR4], RZ ;  /* 0x000000ffffff79a7 */ /* 0x000fe20008100404 */
[----:B------:R1:W-:Y:S01]  /*80f0*/  STS.128 [R187+UR44+0x2a00], R176 ;  /* 0x002a00b0bb007988 */ /* 0x0003e20008000c2c */
[----:B------:R-:W-:Y:S01]  /*8100*/  BSSY.RECONVERGENT B0, `(.L_x_114) ;  /* 0x000002f000007945 */ /* 0x000fe20003800200 */
[----:B------:R-:W-:Y:S02]  /*8110*/  IADD3 R88, PT, PT, R88, 0x1, RZ ;  /* 0x0000000158587810 */ /* 0x000fe40007ffe0ff */
[----:B------:R-:W-:Y:S04]  /*8120*/  I2IP.S8.S32.SAT R18, R19, R18, RZ ;  /* 0x0000001213127239 */ /* 0x000fe800000014ff */
[----:B------:R1:W-:Y:S01]  /*8130*/  STS.128 [R187+UR44+0x3200], R188 ;  /* 0x003200bcbb007988 */ /* 0x0003e20008000c2c */
[----:B------:R-:W-:Y:S07]  /*8140*/  I2IP.S8.S32.SAT R119, R17, R16, R18 ;  /* 0x0000001011777239 */ /* 0x000fee0000001412 */
[----:B------:R1:W-:Y:S08]  /*8150*/  STS.128 [R187+UR44+0x3a00], R192 ;  /* 0x003a00c0bb007988 */ /* 0x0003f00008000c2c */
[----:B------:R1:W-:Y:S08]  /*8160*/  STS.128 [R187+UR44+0x4200], R204 ;  /* 0x004200ccbb007988 */ /* 0x0003f00008000c2c */
[----:B------:R1:W-:Y:S01]  /*8170*/  STS.128 [R187+UR44+0x4a00], R116 ;  /* 0x004a0074bb007988 */ /* 0x0003e20008000c2c */
[----:B------:R-:W-:Y:S01]  /*8180*/  @!PT LDS RZ, [RZ] ;  /* 0x00000000fffff984 */ /* 0x000fe20000000800 */
[----:B------:R-:W-:Y:S01]  /*8190*/  @!PT LDS RZ, [RZ] ;  /* 0x00000000fffff984 */ /* 0x000fe20000000800 */
[----:B------:R-:W-:Y:S01]  /*81a0*/  @!PT LDS RZ, [RZ] ;  /* 0x00000000fffff984 */ /* 0x000fe20000000800 */
[----:B------:R-:W-:Y:S01]  /*81b0*/  @!PT LDS RZ, [RZ] ;  /* 0x00000000fffff984 */ /* 0x000fe20000000800 */
[----:B------:R3:W-:Y:S07]  /*81c0*/  MEMBAR.ALL.CTA ;  /* 0x0000000000007992 */ /* 0x0007ee0000008000 */
[----:B---3--:R-:W3:Y:S02]  /*81d0*/  FENCE.VIEW.ASYNC.S ;  /* 0x00000000000073c6 */ /* 0x008ee40000000000 */
[----:B---3--:R-:W-:Y:S06]  /*81e0*/  BAR.SYNC.DEFER_BLOCKING 0x1, 0x80 ;  /* 0x0042000000007b1d */ /* 0x008fec0000010000 */
[----:B------:R-:W-:Y:S05]  /*81f0*/  @P0 BRA `(.L_x_115) ;  /* 0x00000000007c0947 */ /* 0x000fea0003800000 */
[----:B------:R-:W-:Y:S02]  /*8200*/  UIADD3 UR5, UPT, UPT, UR44, 0x2a00, URZ ;  /* 0x00002a002c057890 */ /* 0x000fe4000fffe0ff */
[----:B------:R-:W-:Y:S02]  /*8210*/  UIADD3 UR4, UP0, UPT, UR62, 0x680, URZ ;  /* 0x000006803e047890 */ /* 0x000fe4000ff1e0ff */
[----:B------:R-:W-:Y:S02]  /*8220*/  UIMAD UR9, UR46, 0xa0, URZ ;  /* 0x000000a02e0978a4 */ /* 0x000fe4000f8e02ff */
[----:B------:R-:W-:Y:S01]  /*8230*/  MOV R202, UR5 ;  /* 0x0000000500ca7c02 */ /* 0x000fe20008000f00 */
[----:B------:R-:W-:Y:S02]  /*8240*/  USHF.L.U32 UR10, UR45, 0x6, URZ ;  /* 0x000000062d0a7899 */ /* 0x000fe400080006ff */
[----:B------:R-:W-:Y:S01]  /*8250*/  UIADD3.X UR5, UPT, UPT, URZ, UR63, URZ, UP0, !UPT ;  /* 0x0000003fff057290 */ /* 0x000fe200087fe4ff */
[----:B------:R-:W-:Y:S01]  /*8260*/  R2UR UR8, R202 ;  /* 0x00000000ca0872ca */ /* 0x000fe200000e0000 */
[----:B------:R-:W-:Y:S01]  /*8270*/  UMOV UR11, UR36 ;  /* 0x00000024000b7c82 */ /* 0x000fe20008000000 */
[----:B------:R-:W-:Y:S02]  /*8280*/  UIADD3 UR24, UPT, UPT, UR44, 0x3200, URZ ;  /* 0x000032002c187890 */ /* 0x000fe4000fffe0ff */
[----:B------:R-:W-:Y:S01]  /*8290*/  UIADD3 UR25, UPT, UPT, UR9, 0x20, URZ ;  /* 0x0000002009197890 */ /* 0x000fe2000fffe0ff */
[----:B------:R-:W-:Y:S01]  /*82a0*/  UMOV UR27, UR36 ;  /* 0x00000024001b7c82 */ /* 0x000fe20008000000 */
[----:B------:R-:W-:Y:S01]  /*82b0*/  UMOV UR26, UR10 ;  /* 0x0000000a001a7c82 */ /* 0x000fe20008000000 */
[----:B------:R-:W-:Y:S02]  /*82c0*/  UIADD3 UR16, UPT, UPT, UR44, 0x3a00, URZ ;  /* 0x00003a002c107890 */ /* 0x000fe4000fffe0ff */
[----:B------:R-:W-:Y:S01]  /*82d0*/  UIADD3 UR17, UPT, UPT, UR9, 0x40, URZ ;  /* 0x0000004009117890 */ /* 0x000fe2000fffe0ff */
[----:B------:R-:W-:Y:S03]  /*82e0*/  UMOV UR19, UR36 ;  /* 0x0000002400137c82 */ /* 0x000fe60008000000 */
[----:B------:R3:W-:Y:S01]  /*82f0*/  UTMASTG.3D [UR8], [UR4] ;  /* 0x00000008040073b5 */ /* 0x0007e20008010000 */
[----:B------:R-:W-:Y:S01]  /*8300*/  UMOV UR18, UR10 ;  /* 0x0000000a00127c82 */ /* 0x000fe20008000000 */
[----:B------:R-:W-:Y:S02]  /*8310*/  UIADD3 UR20, UPT, UPT, UR44, 0x4200, URZ ;  /* 0x000042002c147890 */ /* 0x000fe4000fffe0ff */
[----:B------:R-:W-:Y:S01]  /*8320*/  UIADD3 UR21, UPT, UPT, UR9, 0x60, URZ ;  /* 0x0000006009157890 */ /* 0x000fe2000fffe0ff */
[----:B------:R-:W-:Y:S01]  /*8330*/  UMOV UR23, UR36 ;  /* 0x0000002400177c82 */ /* 0x000fe20008000000 */
[----:B------:R-:W-:Y:S01]  /*8340*/  UMOV UR22, UR10 ;  /* 0x0000000a00167c82 */ /* 0x000fe20008000000 */
[----:B------:R3:W-:Y:S01]  /*8350*/  UTMASTG.3D [UR24], [UR4] ;  /* 0x00000018040073b5 */ /* 0x0007e20008010000 */
[----:B------:R-:W-:Y:S02]  /*8360*/  UIADD3 UR12, UPT, UPT, UR44, 0x4a00, URZ ;  /* 0x00004a002c0c7890 */ /* 0x000fe4000fffe0ff */
[----:B------:R-:W-:Y:S01]  /*8370*/  UIADD3 UR13, UPT, UPT, UR9, 0x80, URZ ;  /* 0x00000080090d7890 */ /* 0x000fe2000fffe0ff */
[----:B------:R-:W-:Y:S01]  /*8380*/  UMOV UR15, UR36 ;  /* 0x00000024000f7c82 */ /* 0x000fe20008000000 */
[----:B------:R-:W-:Y:S01]  /*8390*/  UMOV UR14, UR10 ;  /* 0x0000000a000e7c82 */ /* 0x000fe20008000000 */
[----:B------:R3:W-:Y:S01]  /*83a0*/  UTMASTG.3D [UR16], [UR4] ;  /* 0x00000010040073b5 */ /* 0x0007e20008010000 */
[----:B------:R3:W-:Y:S05]  /*83b0*/  UTMASTG.3D [UR20], [UR4] ;  /* 0x00000014040073b5 */ /* 0x0007ea0008010000 */
[----:B------:R3:W-:Y:S01]  /*83c0*/  UTMASTG.3D [UR12], [UR4] ;  /* 0x0000000c040073b5 */ /* 0x0007e20008010000 */
[----:B------:R0:W-:Y:S01]  /*83d0*/  UTMACMDFLUSH ;  /* 0x00000000000079b7 */ /* 0x0001e20000000000 */
[----:B---3--:R-:W-:Y:S04]  /*83e0*/  DEPBAR.LE SB0, 0x0 ;  /* 0x000080000000791a */ /* 0x008fe80000000000 */
.L_x_115:
[----:B------:R-:W-:Y:S05]  /*83f0*/  BSYNC.RECONVERGENT B0 ;  /* 0x0000000000007941 */ /* 0x000fea0003800200 */
.L_x_114:
[----:B------:R-:W-:Y:S01]  /*8400*/  BAR.SYNC.DEFER_BLOCKING 0x1, 0x80 ;  /* 0x0042000000007b1d */ /* 0x000fe20000010000 */
[----:B------:R-:W-:Y:S01]  /*8410*/  ISETP.NE.AND P0, PT, R198, 0x2, PT ;  /* 0x00000002c600780c */ /* 0x000fe20003f05270 */
[----:B------:R-:W-:Y:S01]  /*8420*/  UISETP.NE.AND UP0, UPT, UR48, URZ, UPT ;  /* 0x000000ff3000728c */ /* 0x000fe2000bf05270 */
[----:B------:R-:W-:Y:S01]  /*8430*/  ISETP.NE.AND P1, PT, R88, 0x4, PT ;  /* 0x000000045800780c */ /* 0x000fe20003f25270 */
[----:B------:R-:W-:Y:S01]  /*8440*/  UIADD3 UR46, UPT, UPT, UR37, UR57, URZ ;  /* 0x00000039252e7290 */ /* 0x000fe2000fffe0ff */
[----:B------:R-:W-:Y:S01]  /*8450*/  SEL R3, RZ, 0x1, P0 ;  /* 0x00000001ff037807 */ /* 0x000fe20000000000 */
[----:B------:R-:W-:Y:S01]  /*8460*/  UIADD3 UR45, UPT, UPT, UR38, UR60, URZ ;  /* 0x0000003c262d7290 */ /* 0x000fe2000fffe0ff */
[----:B------:R-:W-:Y:S02]  /*8470*/  SEL R0, RZ, 0x1, P1 ;  /* 0x00000001ff007807 */ /* 0x000fe40000800000 */
[----:B------:R-:W-:Y:S02]  /*8480*/  LOP3.LUT R200, R200, R3, RZ, 0x3c, !PT ;  /* 0x00000003c8c87212 */ /* 0x000fe400078e3cff */
[----:B------:R-:W-:Y:S02]  /*8490*/  LOP3.LUT R201, R201, R0, RZ, 0x3c, !PT ;  /* 0x00000000c9c97212 */ /* 0x000fe400078e3cff */
[----:B------:R-:W-:Y:S02]  /*84a0*/  SEL R198, R198, RZ, P0 ;  /* 0x000000ffc6c67207 */ /* 0x000fe40000000000 */
[----:B------:R-:W-:Y:S01]  /*84b0*/  SEL R88, R88, RZ, P1 ;  /* 0x000000ff58587207 */ /* 0x000fe20000800000 */
[----:B------:R-:W-:Y:S01]  /*84c0*/  UMOV UR36, UR51 ;  /* 0x0000003300247c82 */ /* 0x000fe20008000000 */
[----:B------:R-:W-:Y:S05]  /*84d0*/  BRA.U UP0, `(.L_x_116) ;  /* 0xffffffcd00d07547 */ /* 0x000fea000b83ffff */
[----:B------:R-:W-:Y:S05]  /*84e0*/  EXIT ;  /* 0x000000000000794d */ /* 0x000fea0003800000 */
.L_x_25:
[----:B---3--:R3:W4:Y:S02]  /*84f0*/  SYNCS.PHASECHK.TRANS64.TRYWAIT P0, [R3+URZ+0x170], R2 ;  /* 0x00017002030075a7 */ /* 0x00872400080011ff */
[----:B----4-:R-:W-:Y:S05]  /*8500*/  @!P0 NANOSLEEP.SYNCS 0x989680 ;  /* 0x009896800000895d */ /* 0x010fea0003900000 */
[----:B------:R-:W4:Y:S02]  /*8510*/  @!P0 SYNCS.PHASECHK.TRANS64 P0, [R3+URZ+0x170], R2 ;  /* 0x00017002030085a7 */ /* 0x000f2400080010ff */
[----:B----4-:R-:W-:Y:S05]  /*8520*/  @!P0 BRA `(.L_x_25) ;  /* 0xfffffffc00f08947 */ /* 0x010fea000383ffff */
[----:B------:R-:W-:Y:S05]  /*8530*/  BRA `(.L_x_117) ;  /* 0xffffff94000c7947 */ /* 0x000fea000383ffff */
.L_x_28:
[----:B--2---:R-:W-:Y:S07]  /*8540*/  MOV R0, UR33 ;  /* 0x0000002100007c02 */ /* 0x004fee0008000f00 */
.L_x_118:
[----:B--2---:R2:W3:Y:S02]  /*8550*/  SYNCS.PHASECHK.TRANS64.TRYWAIT P0, [R0+URZ+0x70], R3 ;  /* 0x00007003000075a7 */ /* 0x0044e400080011ff */
[----:B---3--:R-:W-:Y:S05]  /*8560*/  @!P0 NANOSLEEP.SYNCS 0x989680 ;  /* 0x009896800000895d */ /* 0x008fea0003900000 */
[----:B------:R-:W3:Y:S02]  /*8570*/  @!P0 SYNCS.PHASECHK.TRANS64 P0, [R0+URZ+0x70], R3 ;  /* 0x00007003000085a7 */ /* 0x000ee400080010ff */
[----:B---3--:R-:W-:Y:S05]  /*8580*/  @!P0 BRA `(.L_x_118) ;  /* 0xfffffffc00f08947 */ /* 0x008fea000383ffff */
[----:B------:R-:W-:Y:S05]  /*8590*/  BRA `(.L_x_27) ;  /* 0xffffff9400547947 */ /* 0x000fea000383ffff */
.L_x_35:
[----:B-1----:R-:W-:Y:S07]  /*85a0*/  MOV R0, UR17 ;  /* 0x0000001100007c02 */ /* 0x002fee0008000f00 */
.L_x_119:
[----:B-1----:R1:W2:Y:S02]  /*85b0*/  SYNCS.PHASECHK.TRANS64.TRYWAIT P0, [R0+URZ+0x70], R3 ;  /* 0x00007003000075a7 */ /* 0x0022a400080011ff */
[----:B--2---:R-:W-:Y:S05]  /*85c0*/  @!P0 NANOSLEEP.SYNCS 0x989680 ;  /* 0x009896800000895d */ /* 0x004fea0003900000 */
[----:B------:R-:W2:Y:S02]  /*85d0*/  @!P0 SYNCS.PHASECHK.TRANS64 P0, [R0+URZ+0x70], R3 ;  /* 0x00007003000085a7 */ /* 0x000ea400080010ff */
[----:B--2---:R-:W-:Y:S05]  /*85e0*/  @!P0 BRA `(.L_x_119) ;  /* 0xfffffffc00f08947 */ /* 0x004fea000383ffff */
[----:B------:R-:W-:Y:S05]  /*85f0*/  BRA `(.L_x_34) ;  /* 0xffffff9800107947 */ /* 0x000fea000383ffff */
.L_x_40:
[----:B-1----:R1:W2:Y:S02]  /*8600*/  SYNCS.PHASECHK.TRANS64.TRYWAIT P0, [R3+URZ+0x100], R0 ;  /* 0x00010000030075a7 */ /* 0x0022a400080011ff */
[----:B--2---:R-:W-:Y:S05]  /*8610*/  @!P0 NANOSLEEP.SYNCS 0x989680 ;  /* 0x009896800000895d */ /* 0x004fea0003900000 */
[----:B------:R-:W2:Y:S02]  /*8620*/  @!P0 SYNCS.PHASECHK.TRANS64 P0, [R3+URZ+0x100], R0 ;  /* 0x00010000030085a7 */ /* 0x000ea400080010ff */
[----:B--2---:R-:W-:Y:S05]  /*8630*/  @!P0 BRA `(.L_x_40) ;  /* 0xfffffffc00f08947 */ /* 0x004fea000383ffff */
[----:B------:R-:W-:Y:S05]  /*8640*/  BRA `(.L_x_120) ;  /* 0xffffff9800b47947 */ /* 0x000fea000383ffff */
.L_x_44:
[----:B-1----:R-:W-:-:S07]  /*8650*/  MOV R0, UR4 ;  /* 0x0000000400007c02 */ /* 0x002fce0008000f00 */
.L_x_121:
[----:B-1----:R1:W2:Y:S02]  /*8660*/  SYNCS.PHASECHK.TRANS64.TRYWAIT P0, [R0+URZ], R3 ;  /* 0x00000003000075a7 */ /* 0x0022a400080011ff */
[----:B--2---:R-:W-:Y:S05]  /*8670*/  @!P0 NANOSLEEP.SYNCS 0x989680 ;  /* 0x009896800000895d */ /* 0x004fea0003900000 */
[----:B------:R-:W2:Y:S02]  /*8680*/  @!P0 SYNCS.PHASECHK.TRANS64 P0, [R0+URZ], R3 ;  /* 0x00000003000085a7 */ /* 0x000ea400080010ff */
[----:B--2---:R-:W-:Y:S05]  /*8690*/  @!P0 BRA `(.L_x_121) ;  /* 0xfffffffc00f08947 */ /* 0x004fea000383ffff */
[----:B------:R-:W-:Y:S05]  /*86a0*/  BRA `(.L_x_122) ;  /* 0xffffffa000587947 */ /* 0x000fea000383ffff */
.L_x_45:
[----:B------:R-:W-:-:S07]  /*86b0*/  MOV R0, UR5 ;  /* 0x0000000500007c02 */ /* 0x000fce0008000f00 */
.L_x_123:
[----:B-1----:R1:W2:Y:S02]  /*86c0*/  SYNCS.PHASECHK.TRANS64.TRYWAIT P0, [R0+URZ], R3 ;  /* 0x00000003000075a7 */ /* 0x0022a400080011ff */
[----:B--2---:R-:W-:Y:S05]  /*86d0*/  @!P0 NANOSLEEP.SYNCS 0x989680 ;  /* 0x009896800000895d */ /* 0x004fea0003900000 */
[----:B------:R-:W2:Y:S02]  /*86e0*/  @!P0 SYNCS.PHASECHK.TRANS64 P0, [R0+URZ], R3 ;  /* 0x00000003000085a7 */ /* 0x000ea400080010ff */
[----:B--2---:R-:W-:Y:S05]  /*86f0*/  @!P0 BRA `(.L_x_123) ;  /* 0xfffffffc00f08947 */ /* 0x004fea000383ffff */
[----:B------:R-:W-:Y:S05]  /*8700*/  BRA `(.L_x_124) ;  /* 0xffffffa000647947 */ /* 0x000fea000383ffff */
.L_x_46:
[----:B------:R-:W-:-:S07]  /*8710*/  MOV R0, UR5 ;  /* 0x0000000500007c02 */ /* 0x000fce0008000f00 */
.L_x_125:
[----:B-1----:R1:W2:Y:S02]  /*8720*/  SYNCS.PHASECHK.TRANS64.TRYWAIT P0, [R0+URZ], R3 ;  /* 0x00000003000075a7 */ /* 0x0022a400080011ff */
[----:B--2---:R-:W-:Y:S05]  /*8730*/  @!P0 NANOSLEEP.SYNCS 0x989680 ;  /* 0x009896800000895d */ /* 0x004fea0003900000 */
[----:B------:R-:W2:Y:S02]  /*8740*/  @!P0 SYNCS.PHASECHK.TRANS64 P0, [R0+URZ], R3 ;  /* 0x00000003000085a7 */ /* 0x000ea400080010ff */
[----:B--2---:R-:W-:Y:S05]  /*8750*/  @!P0 BRA `(.L_x_125) ;  /* 0xfffffffc00f08947 */ /* 0x004fea000383ffff */
[----:B------:R-:W-:Y:S05]  /*8760*/  BRA `(.L_x_126) ;  /* 0xffffffa000707947 */ /* 0x000fea000383ffff */
.L_x_47:
[----:B------:R-:W-:-:S07]  /*8770*/  MOV R0, UR5 ;  /* 0x0000000500007c02 */ /* 0x000fce0008000f00 */
.L_x_127:
[----:B-1----:R1:W2:Y:S02]  /*8780*/  SYNCS.PHASECHK.TRANS64.TRYWAIT P0, [R0+URZ], R3 ;  /* 0x00000003000075a7 */ /* 0x0022a400080011ff */
[----:B--2---:R-:W-:Y:S05]  /*8790*/  @!P0 NANOSLEEP.SYNCS 0x989680 ;  /* 0x009896800000895d */ /* 0x004fea0003900000 */
[----:B------:R-:W2:Y:S02]  /*87a0*/  @!P0 SYNCS.PHASECHK.TRANS64 P0, [R0+URZ], R3 ;  /* 0x00000003000085a7 */ /* 0x000ea400080010ff */
[----:B--2---:R-:W-:Y:S05]  /*87b0*/  @!P0 BRA `(.L_x_127) ;  /* 0xfffffffc00f08947 */ /* 0x004fea000383ffff */
[----:B------:R-:W-:Y:S05]  /*87c0*/  BRA `(.L_x_128) ;  /* 0xffffffa0007c7947 */ /* 0x000fea000383ffff */
.L_x_48:
[----:B------:R-:W-:-:S07]  /*87d0*/  MOV R0, UR5 ;  /* 0x0000000500007c02 */ /* 0x000fce0008000f00 */
.L_x_129:
[----:B-1----:R1:W2:Y:S02]  /*87e0*/  SYNCS.PHASECHK.TRANS64.TRYWAIT P0, [R0+URZ], R3 ;  /* 0x00000003000075a7 */ /* 0x0022a400080011ff */
[----:B--2---:R-:W-:Y:S05]  /*87f0*/  @!P0 NANOSLEEP.SYNCS 0x989680 ;  /* 0x009896800000895d */ /* 0x004fea0003900000 */
[----:B------:R-:W2:Y:S02]  /*8800*/  @!P0 SYNCS.PHASECHK.TRANS64 P0, [R0+URZ], R3 ;  /* 0x00000003000085a7 */ /* 0x000ea400080010ff */
[----:B--2---:R-:W-:Y:S05]  /*8810*/  @!P0 BRA `(.L_x_129) ;  /* 0xfffffffc00f08947 */ /* 0x004fea000383ffff */
[----:B------:R-:W-:Y:S05]  /*8820*/  BRA `(.L_x_130) ;  /* 0xffffffa000887947 */ /* 0x000fea000383ffff */
.L_x_49:
[----:B------:R-:W-:-:S07]  /*8830*/  MOV R0, UR5 ;  /* 0x0000000500007c02 */ /* 0x000fce0008000f00 */
.L_x_131:
[----:B-1----:R1:W2:Y:S02]  /*8840*/  SYNCS.PHASECHK.TRANS64.TRYWAIT P0, [R0+URZ], R3 ;  /* 0x00000003000075a7 */ /* 0x0022a400080011ff */
[----:B--2---:R-:W-:Y:S05]  /*8850*/  @!P0 NANOSLEEP.SYNCS 0x989680 ;  /* 0x009896800000895d */ /* 0x004fea0003900000 */
[----:B------:R-:W2:Y:S02]  /*8860*/  @!P0 SYNCS.PHASECHK.TRANS64 P0, [R0+URZ], R3 ;  /* 0x00000003000085a7 */ /* 0x000ea400080010ff */
[----:B--2---:R-:W-:Y:S05]  /*8870*/  @!P0 BRA `(.L_x_131) ;  /* 0xfffffffc00f08947 */ /* 0x004fea000383ffff */
[----:B------:R-:W-:Y:S05]  /*8880*/  BRA `(.L_x_132) ;  /* 0xffffffa000947947 */ /* 0x000fea000383ffff */
.L_x_50:
[----:B------:R-:W-:-:S07]  /*8890*/  MOV R0, UR5 ;  /* 0x0000000500007c02 */ /* 0x000fce0008000f00 */
.L_x_133:
[----:B-1----:R1:W2:Y:S02]  /*88a0*/  SYNCS.PHASECHK.TRANS64.TRYWAIT P0, [R0+URZ], R3 ;  /* 0x00000003000075a7 */ /* 0x0022a400080011ff */
[----:B--2---:R-:W-:Y:S05]  /*88b0*/  @!P0 NANOSLEEP.SYNCS 0x989680 ;  /* 0x009896800000895d */ /* 0x004fea0003900000 */
[----:B------:R-:W2:Y:S02]  /*88c0*/  @!P0 SYNCS.PHASECHK.TRANS64 P0, [R0+URZ], R3 ;  /* 0x00000003000085a7 */ /* 0x000ea400080010ff */
[----:B--2---:R-:W-:Y:S05]  /*88d0*/  @!P0 BRA `(.L_x_133) ;  /* 0xfffffffc00f08947 */ /* 0x004fea000383ffff */
[----:B------:R-:W-:Y:S05]  /*88e0*/  BRA `(.L_x_134) ;  /* 0xffffffa000a07947 */ /* 0x000fea000383ffff */
.L_x_51:
[----:B------:R-:W-:-:S07]  /*88f0*/  MOV R0, UR5 ;  /* 0x0000000500007c02 */ /* 0x000fce0008000f00 */
.L_x_135:
[----:B-1----:R1:W2:Y:S02]  /*8900*/  SYNCS.PHASECHK.TRANS64.TRYWAIT P0, [R0+URZ], R3 ;  /* 0x00000003000075a7 */ /* 0x0022a400080011ff */
[----:B--2---:R-:W-:Y:S05]  /*8910*/  @!P0 NANOSLEEP.SYNCS 0x989680 ;  /* 0x009896800000895d */ /* 0x004fea0003900000 */
[----:B------:R-:W2:Y:S02]  /*8920*/  @!P0 SYNCS.PHASECHK.TRANS64 P0, [R0+URZ], R3 ;  /* 0x00000003000085a7 */ /* 0x000ea400080010ff */
[----:B--2---:R-:W-:Y:S05]  /*8930*/  @!P0 BRA `(.L_x_135) ;  /* 0xfffffffc00f08947 */ /* 0x004fea000383ffff */
[----:B------:R-:W-:Y:S05]  /*8940*/  BRA `(.L_x_136) ;  /* 0xffffffa000ac7947 */ /* 0x000fea000383ffff */
.L_x_52:
[----:B------:R-:W-:-:S07]  /*8950*/  MOV R0, UR5 ;  /* 0x0000000500007c02 */ /* 0x000fce0008000f00 */
.L_x_137:
[----:B-1----:R1:W2:Y:S02]  /*8960*/  SYNCS.PHASECHK.TRANS64.TRYWAIT P0, [R0+URZ], R3 ;  /* 0x00000003000075a7 */ /* 0x0022a400080011ff */
[----:B--2---:R-:W-:Y:S05]  /*8970*/  @!P0 NANOSLEEP.SYNCS 0x989680 ;  /* 0x009896800000895d */ /* 0x004fea0003900000 */
[----:B------:R-:W2:Y:S02]  /*8980*/  @!P0 SYNCS.PHASECHK.TRANS64 P0, [R0+URZ], R3 ;  /* 0x00000003000085a7 */ /* 0x000ea400080010ff */
[----:B--2---:R-:W-:Y:S05]  /*8990*/  @!P0 BRA `(.L_x_137) ;  /* 0xfffffffc00f08947 */ /* 0x004fea000383ffff */
[----:B------:R-:W-:Y:S05]  /*89a0*/  BRA `(.L_x_138) ;  /* 0xffffffa000b87947 */ /* 0x000fea000383ffff */
.L_x_53:
[----:B------:R-:W-:-:S07]  /*89b0*/  MOV R0, UR5 ;  /* 0x0000000500007c02 */ /* 0x000fce0008000f00 */
.L_x_139:
[----:B-1----:R1:W2:Y:S02]  /*89c0*/  SYNCS.PHASECHK.TRANS64.TRYWAIT P0, [R0+URZ], R3 ;  /* 0x00000003000075a7 */ /* 0x0022a400080011ff */
[----:B--2---:R-:W-:Y:S05]  /*89d0*/  @!P0 NANOSLEEP.SYNCS 0x989680 ;  /* 0x009896800000895d */ /* 0x004fea0003900000 */
[----:B------:R-:W2:Y:S02]  /*89e0*/  @!P0 SYNCS.PHASECHK.TRANS64 P0, [R0+URZ], R3 ;  /* 0x00000003000085a7 */ /* 0x000ea400080010ff */
[----:B--2---:R-:W-:Y:S05]  /*89f0*/  @!P0 BRA `(.L_x_139) ;  /* 0xfffffffc00f08947 */ /* 0x004fea000383ffff */
[----:B------:R-:W-:Y:S05]  /*8a00*/  BRA `(.L_x_140) ;  /* 0xffffffa000c47947 */ /* 0x000fea000383ffff */
.L_x_54:
[----:B------:R-:W-:-:S07]  /*8a10*/  MOV R0, UR5 ;  /* 0x0000000500007c02 */ /* 0x000fce0008000f00 */
.L_x_141:
[----:B-1----:R1:W2:Y:S02]  /*8a20*/  SYNCS.PHASECHK.TRANS64.TRYWAIT P0, [R0+URZ], R3 ;  /* 0x00000003000075a7 */ /* 0x0022a400080011ff */
[----:B--2---:R-:W-:Y:S05]  /*8a30*/  @!P0 NANOSLEEP.SYNCS 0x989680 ;  /* 0x009896800000895d */ /* 0x004fea0003900000 */
[----:B------:R-:W2:Y:S02]  /*8a40*/  @!P0 SYNCS.PHASECHK.TRANS64 P0, [R0+URZ], R3 ;  /* 0x00000003000085a7 */ /* 0x000ea400080010ff */
[----:B--2---:R-:W-:Y:S05]  /*8a50*/  @!P0 BRA `(.L_x_141) ;  /* 0xfffffffc00f08947 */ /* 0x004fea000383ffff */
[----:B------:R-:W-:Y:S05]  /*8a60*/  BRA `(.L_x_142) ;  /* 0xffffffa000d07947 */ /* 0x000fea000383ffff */
.L_x_55:
[----:B------:R-:W-:-:S07]  /*8a70*/  MOV R0, UR5 ;  /* 0x0000000500007c02 */ /* 0x000fce0008000f00 */
.L_x_143:
[----:B-1----:R1:W2:Y:S02]  /*8a80*/  SYNCS.PHASECHK.TRANS64.TRYWAIT P0, [R0+URZ], R3 ;  /* 0x00000003000075a7 */ /* 0x0022a400080011ff */
[----:B--2---:R-:W-:Y:S05]  /*8a90*/  @!P0 NANOSLEEP.SYNCS 0x989680 ;  /* 0x009896800000895d */ /* 0x004fea0003900000 */
[----:B------:R-:W2:Y:S02]  /*8aa0*/  @!P0 SYNCS.PHASECHK.TRANS64 P0, [R0+URZ], R3 ;  /* 0x00000003000085a7 */ /* 0x000ea400080010ff */
[----:B--2---:R-:W-:Y:S05]  /*8ab0*/  @!P0 BRA `(.L_x_143) ;  /* 0xfffffffc00f08947 */ /* 0x004fea000383ffff */
[----:B------:R-:W-:Y:S05]  /*8ac0*/  BRA `(.L_x_144) ;  /* 0xffffffa000dc7947 */ /* 0x000fea000383ffff */
.L_x_56:
[----:B------:R-:W-:-:S07]  /*8ad0*/  MOV R0, UR5 ;  /* 0x0000000500007c02 */ /* 0x000fce0008000f00 */
.L_x_145:
[----:B-1----:R1:W2:Y:S02]  /*8ae0*/  SYNCS.PHASECHK.TRANS64.TRYWAIT P0, [R0+URZ], R3 ;  /* 0x00000003000075a7 */ /* 0x0022a400080011ff */
[----:B--2---:R-:W-:Y:S05]  /*8af0*/  @!P0 NANOSLEEP.SYNCS 0x989680 ;  /* 0x009896800000895d */ /* 0x004fea0003900000 */
[----:B------:R-:W2:Y:S02]  /*8b00*/  @!P0 SYNCS.PHASECHK.TRANS64 P0, [R0+URZ], R3 ;  /* 0x00000003000085a7 */ /* 0x000ea400080010ff */
[----:B--2---:R-:W-:Y:S05]  /*8b10*/  @!P0 BRA `(.L_x_145) ;  /* 0xfffffffc00f08947 */ /* 0x004fea000383ffff */
[----:B------:R-:W-:Y:S05]  /*8b20*/  BRA `(.L_x_146) ;  /* 0xffffffa000e87947 */ /* 0x000fea000383ffff */
.L_x_59:
[----:B--2---:R2:W3:Y:S02]  /*8b30*/  SYNCS.PHASECHK.TRANS64.TRYWAIT P0, [R2+URZ+0x160], R5 ;  /* 0x00016005020075a7 */ /* 0x0044e400080011ff */
[----:B---3--:R-:W-:Y:S05]  /*8b40*/  @!P0 NANOSLEEP.SYNCS 0x989680 ;  /* 0x009896800000895d */ /* 0x008fea0003900000 */
[----:B------:R-:W3:Y:S02]  /*8b50*/  @!P0 SYNCS.PHASECHK.TRANS64 P0, [R2+URZ+0x160], R5 ;  /* 0x00016005020085a7 */ /* 0x000ee400080010ff */
[----:B---3--:R-:W-:Y:S05]  /*8b60*/  @!P0 BRA `(.L_x_59) ;  /* 0xfffffffc00f08947 */ /* 0x008fea000383ffff */
[----:B------:R-:W-:Y:S05]  /*8b70*/  BRA `(.L_x_147) ;  /* 0xffffffa400447947 */ /* 0x000fea000383ffff */
.L_x_60:
[----:B------:R-:W-:-:S07]  /*8b80*/  MOV R2, UR4 ;  /* 0x0000000400027c02 */ /* 0x000fce0008000f00 */
.L_x_148:
[----:B--2---:R2:W3:Y:S02]  /*8b90*/  SYNCS.PHASECHK.TRANS64.TRYWAIT P0, [R2+URZ+0x110], R5 ;  /* 0x00011005020075a7 */ /* 0x0044e400080011ff */
[----:B---3--:R-:W-:Y:S05]  /*8ba0*/  @!P0 NANOSLEEP.SYNCS 0x989680 ;  /* 0x009896800000895d */ /* 0x008fea0003900000 */
[----:B------:R-:W3:Y:S02]  /*8bb0*/  @!P0 SYNCS.PHASECHK.TRANS64 P0, [R2+URZ+0x110], R5 ;  /* 0x00011005020085a7 */ /* 0x000ee400080010ff */
[----:B---3--:R-:W-:Y:S05]  /*8bc0*/  @!P0 BRA `(.L_x_148) ;  /* 0xfffffffc00f08947 */ /* 0x008fea000383ffff */
[----:B------:R-:W-:Y:S05]  /*8bd0*/  BRA `(.L_x_149) ;  /* 0xffffffa400547947 */ /* 0x000fea000383ffff */
.L_x_61:
[----:B--2---:R2:W3:Y:S02]  /*8be0*/  SYNCS.PHASECHK.TRANS64.TRYWAIT P1, [R2+URZ+0x100], R5 ;  /* 0x00010005020075a7 */ /* 0x0044e400080211ff */
[----:B---3--:R-:W-:Y:S05]  /*8bf0*/  @!P1 NANOSLEEP.SYNCS 0x989680 ;  /* 0x009896800000995d */ /* 0x008fea0003900000 */
[----:B------:R-:W3:Y:S02]  /*8c00*/  @!P1 SYNCS.PHASECHK.TRANS64 P1, [R2+URZ+0x100], R5 ;  /* 0x00010005020095a7 */ /* 0x000ee400080210ff */
[----:B---3--:R-:W-:Y:S05]  /*8c10*/  @!P1 BRA `(.L_x_61) ;  /* 0xfffffffc00f09947 */ /* 0x008fea000383ffff */
[----:B------:R-:W-:Y:S05]  /*8c20*/  BRA `(.L_x_150) ;  /* 0xffffffa400847947 */ /* 0x000fea000383ffff */
.L_x_64:
[----:B------:R-:W-:-:S07]  /*8c30*/  MOV R0, UR4 ;  /* 0x0000000400007c02 */ /* 0x000fce0008000f00 */
.L_x_151:
[----:B--2---:R2:W3:Y:S02]  /*8c40*/  SYNCS.PHASECHK.TRANS64.TRYWAIT P0, [R0+URZ+0x110], R3 ;  /* 0x00011003000075a7 */ /* 0x0044e400080011ff */
[----:B---3--:R-:W-:Y:S05]  /*8c50*/  @!P0 NANOSLEEP.SYNCS 0x989680 ;  /* 0x009896800000895d */ /* 0x008fea0003900000 */
[----:B------:R-:W3:Y:S02]  /*8c60*/  @!P0 SYNCS.PHASECHK.TRANS64 P0, [R0+URZ+0x110], R3 ;  /* 0x00011003000085a7 */ /* 0x000ee400080010ff */
[----:B---3--:R-:W-:Y:S05]  /*8c70*/  @!P0 BRA `(.L_x_151) ;  /* 0xfffffffc00f08947 */ /* 0x008fea000383ffff */
[----:B------:R-:W-:Y:S05]  /*8c80*/  BRA `(.L_x_63) ;  /* 0xffffffa400d87947 */ /* 0x000fea000383ffff */
.L_x_71:
[----:B-1----:R1:W2:Y:S02]  /*8c90*/  SYNCS.PHASECHK.TRANS64.TRYWAIT P1, [R0+URZ+0x100], R5 ;  /* 0x00010005000075a7 */ /* 0x0022a400080211ff */
[----:B--2---:R-:W-:Y:S05]  /*8ca0*/  @!P1 NANOSLEEP.SYNCS 0x989680 ;  /* 0x009896800000995d */ /* 0x004fea0003900000 */
[----:B------:R-:W2:Y:S02]  /*8cb0*/  @!P1 SYNCS.PHASECHK.TRANS64 P1, [R0+URZ+0x100], R5 ;  /* 0x00010005000095a7 */ /* 0x000ea400080210ff */
[----:B--2---:R-:W-:Y:S05]  /*8cc0*/  @!P1 BRA `(.L_x_71) ;  /* 0xfffffffc00f09947 */ /* 0x004fea000383ffff */
[----:B------:R-:W-:Y:S05]  /*8cd0*/  BRA `(.L_x_152) ;  /* 0xffffffac003c7947 */ /* 0x000fea000383ffff */
.L_x_72:
[----:B------:R-:W-:-:S07]  /*8ce0*/  MOV R3, UR23 ;  /* 0x0000001700037c02 */ /* 0x000fce0008000f00 */
.L_x_153:
[----:B-1----:R1:W2:Y:S02]  /*8cf0*/  SYNCS.PHASECHK.TRANS64.TRYWAIT P0, [R3+URZ+0x140], R0 ;  /* 0x00014000030075a7 */ /* 0x0022a400080011ff */
[----:B--2---:R-:W-:Y:S05]  /*8d00*/  @!P0 NANOSLEEP.SYNCS 0x989680 ;  /* 0x009896800000895d */ /* 0x004fea0003900000 */
[----:B------:R-:W2:Y:S02]  /*8d10*/  @!P0 SYNCS.PHASECHK.TRANS64 P0, [R3+URZ+0x140], R0 ;  /* 0x00014000030085a7 */ /* 0x000ea400080010ff */
[----:B--2---:R-:W-:Y:S05]  /*8d20*/  @!P0 BRA `(.L_x_153) ;  /* 0xfffffffc00f08947 */ /* 0x004fea000383ffff */
[----:B------:R-:W-:Y:S05]  /*8d30*/  BRA `(.L_x_154) ;  /* 0xffffffac00887947 */ /* 0x000fea000383ffff */
.L_x_75:
[----:B------:R-:W-:Y:S07]  /*8d40*/  MOV R0, UR7 ;  /* 0x0000000700007c02 */ /* 0x000fee0008000f00 */
.L_x_155:
[----:B-1----:R1:W2:Y:S02]  /*8d50*/  SYNCS.PHASECHK.TRANS64.TRYWAIT P0, [R0+URZ], R3 ;  /* 0x00000003000075a7 */ /* 0x0022a400080011ff */
[----:B--2---:R-:W-:Y:S05]  /*8d60*/  @!P0 NANOSLEEP.SYNCS 0x989680 ;  /* 0x009896800000895d */ /* 0x004fea0003900000 */
[----:B------:R-:W2:Y:S02]  /*8d70*/  @!P0 SYNCS.PHASECHK.TRANS64 P0, [R0+URZ], R3 ;  /* 0x00000003000085a7 */ /* 0x000ea400080010ff */
[----:B--2---:R-:W-:Y:S05]  /*8d80*/  @!P0 BRA `(.L_x_155) ;  /* 0xfffffffc00f08947 */ /* 0x004fea000383ffff */
[----:B------:R-:W-:Y:S05]  /*8d90*/  BRA `(.L_x_74) ;  /* 0xffffffac00a47947 */ /* 0x000fea000383ffff */
.L_x_78:
[----:B------:R-:W-:-:S07]  /*8da0*/  MOV R0, UR4 ;  /* 0x0000000400007c02 */ /* 0x000fce0008000f00 */
.L_x_156:
[----:B--2---:R2:W4:Y:S02]  /*8db0*/  SYNCS.PHASECHK.TRANS64.TRYWAIT P0, [R0+URZ], R3 ;  /* 0x00000003000075a7 */ /* 0x00452400080011ff */
[----:B----4-:R-:W-:Y:S05]  /*8dc0*/  @!P0 NANOSLEEP.SYNCS 0x989680 ;  /* 0x009896800000895d */ /* 0x010fea0003900000 */
[----:B------:R-:W4:Y:S02]  /*8dd0*/  @!P0 SYNCS.PHASECHK.TRANS64 P0, [R0+URZ], R3 ;  /* 0x00000003000085a7 */ /* 0x000f2400080010ff */
[----:B----4-:R-:W-:Y:S05]  /*8de0*/  @!P0 BRA `(.L_x_156) ;  /* 0xfffffffc00f08947 */ /* 0x010fea000383ffff */
[----:B------:R-:W-:Y:S05]  /*8df0*/  BRA `(.L_x_157) ;  /* 0xffffffb000587947 */ /* 0x000fea000383ffff */
.L_x_79:
[----:B------:R-:W-:-:S07]  /*8e00*/  MOV R0, UR5 ;  /* 0x0000000500007c02 */ /* 0x000fce0008000f00 */
.L_x_158:
[----:B-1----:R1:W2:Y:S02]  /*8e10*/  SYNCS.PHASECHK.TRANS64.TRYWAIT P0, [R0+URZ], R3 ;  /* 0x00000003000075a7 */ /* 0x0022a400080011ff */
[----:B--2---:R-:W-:Y:S05]  /*8e20*/  @!P0 NANOSLEEP.SYNCS 0x989680 ;  /* 0x009896800000895d */ /* 0x004fea0003900000 */
[----:B------:R-:W2:Y:S02]  /*8e30*/  @!P0 SYNCS.PHASECHK.TRANS64 P0, [R0+URZ], R3 ;  /* 0x00000003000085a7 */ /* 0x000ea400080010ff */
[----:B--2---:R-:W-:Y:S05]  /*8e40*/  @!P0 BRA `(.L_x_158) ;  /* 0xfffffffc00f08947 */ /* 0x004fea000383ffff */
[----:B------:R-:W-:Y:S05]  /*8e50*/  BRA `(.L_x_159) ;  /* 0xffffffb000647947 */ /* 0x000fea000383ffff */
.L_x_80:
[----:B------:R-:W-:-:S07]  /*8e60*/  MOV R0, UR5 ;  /* 0x0000000500007c02 */ /* 0x000fce0008000f00 */
.L_x_160:
[----:B-1----:R1:W2:Y:S02]  /*8e70*/  SYNCS.PHASECHK.TRANS64.TRYWAIT P0, [R0+URZ], R3 ;  /* 0x00000003000075a7 */ /* 0x0022a400080011ff */
[----:B--2---:R-:W-:Y:S05]  /*8e80*/  @!P0 NANOSLEEP.SYNCS 0x989680 ;  /* 0x009896800000895d */ /* 0x004fea0003900000 */
[----:B------:R-:W2:Y:S02]  /*8e90*/  @!P0 SYNCS.PHASECHK.TRANS64 P0, [R0+URZ], R3 ;  /* 0x00000003000085a7 */ /* 0x000ea400080010ff */
[----:B--2---:R-:W-:Y:S05]  /*8ea0*/  @!P0 BRA `(.L_x_160) ;  /* 0xfffffffc00f08947 */ /* 0x004fea000383ffff */
[----:B------:R-:W-:Y:S05]  /*8eb0*/  BRA `(.L_x_161) ;  /* 0xffffffb000707947 */ /* 0x000fea000383ffff */
.L_x_81:
[----:B------:R-:W-:-:S07]  /*8ec0*/  MOV R0, UR4 ;  /* 0x0000000400007c02 */ /* 0x000fce0008000f00 */
.L_x_162:
[----:B-1----:R1:W2:Y:S02]  /*8ed0*/  SYNCS.PHASECHK.TRANS64.TRYWAIT P0, [R0+URZ], R3 ;  /* 0x00000003000075a7 */ /* 0x0022a400080011ff */
[----:B--2---:R-:W-:Y:S05]  /*8ee0*/  @!P0 NANOSLEEP.SYNCS 0x989680 ;  /* 0x009896800000895d */ /* 0x004fea0003900000 */
[----:B------:R-:W2:Y:S02]  /*8ef0*/  @!P0 SYNCS.PHASECHK.TRANS64 P0, [R0+URZ], R3 ;  /* 0x00000003000085a7 */ /* 0x000ea400080010ff */
[----:B--2---:R-:W-:Y:S05]  /*8f00*/  @!P0 BRA `(.L_x_162) ;  /* 0xfffffffc00f08947 */ /* 0x004fea000383ffff */
[----:B------:R-:W-:Y:S05]  /*8f10*/  BRA `(.L_x_163) ;  /* 0xffffffb0007c7947 */ /* 0x000fea000383ffff */
.L_x_86:
[----:B--2---:R2:W3:Y:S02]  /*8f20*/  SYNCS.PHASECHK.TRANS64.TRYWAIT P0, [R3+URZ+0x100], R0 ;  /* 0x00010000030075a7 */ /* 0x0044e400080011ff */
[----:B---3--:R-:W-:Y:S05]  /*8f30*/  @!P0 NANOSLEEP.SYNCS 0x989680 ;  /* 0x009896800000895d */ /* 0x008fea0003900000 */
[----:B------:R-:W3:Y:S02]  /*8f40*/  @!P0 SYNCS.PHASECHK.TRANS64 P0, [R3+URZ+0x100], R0 ;  /* 0x00010000030085a7 */ /* 0x000ee400080010ff */
[----:B---3--:R-:W-:Y:S05]  /*8f50*/  @!P0 BRA `(.L_x_86) ;  /* 0xfffffffc00f08947 */ /* 0x008fea000383ffff */
[----:B------:R-:W-:Y:S05]  /*8f60*/  BRA `(.L_x_164) ;  /* 0xffffffb400a47947 */ /* 0x000fea000383ffff */
.L_x_89:
[----:B------:R-:W-:Y:S07]  /*8f70*/  MOV R0, UR21 ;  /* 0x0000001500007c02 */ /* 0x000fee0008000f00 */
.L_x_165:
[----:B--2---:R2:W3:Y:S02]  /*8f80*/  SYNCS.PHASECHK.TRANS64.TRYWAIT P1, [R0+URZ+0xf8], R3 ;  /* 0x0000f803000075a7 */ /* 0x0044e400080211ff */
[----:B---3--:R-:W-:Y:S05]  /*8f90*/  @!P1 NANOSLEEP.SYNCS 0x989680 ;  /* 0x009896800000995d */ /* 0x008fea0003900000 */
[----:B------:R-:W3:Y:S02]  /*8fa0*/  @!P1 SYNCS.PHASECHK.TRANS64 P1, [R0+URZ+0xf8], R3 ;  /* 0x0000f803000095a7 */ /* 0x000ee400080210ff */
[----:B---3--:R-:W-:Y:S05]  /*8fb0*/  @!P1 BRA `(.L_x_165) ;  /* 0xfffffffc00f09947 */ /* 0x008fea000383ffff */
[----:B------:R-:W-:Y:S05]  /*8fc0*/  BRA `(.L_x_88) ;  /* 0xffffffbc00187947 */ /* 0x000fea000383ffff */
.L_x_92:
[----:B--2---:R-:W-:Y:S07]  /*8fd0*/  MOV R3, UR21 ;  /* 0x0000001500037c02 */ /* 0x004fee0008000f00 */
.L_x_166:
[----:B--2---:R2:W3:Y:S02]  /*8fe0*/  SYNCS.PHASECHK.TRANS64.TRYWAIT P0, [R3+URZ+0xe8], R2 ;  /* 0x0000e802030075a7 */ /* 0x0044e400080011ff */
[----:B---3--:R-:W-:Y:S05]  /*8ff0*/  @!P0 NANOSLEEP.SYNCS 0x989680 ;  /* 0x009896800000895d */ /* 0x008fea0003900000 */
[----:B------:R-:W3:Y:S02]  /*9000*/  @!P0 SYNCS.PHASECHK.TRANS64 P0, [R3+URZ+0xe8], R2 ;  /* 0x0000e802030085a7 */ /* 0x000ee400080010ff */
[----:B---3--:R-:W-:Y:S05]  /*9010*/  @!P0 BRA `(.L_x_166) ;  /* 0xfffffffc00f08947 */ /* 0x008fea000383ffff */
[----:B------:R-:W-:Y:S05]  /*9020*/  BRA `(.L_x_167) ;  /* 0xffffffbc006c7947 */ /* 0x000fea000383ffff */
.L_x_95:
[----:B--2---:R2:W3:Y:S02]  /*9030*/  SYNCS.PHASECHK.TRANS64.TRYWAIT P0, [R8+URZ+0x100], R3 ;  /* 0x00010003080075a7 */ /* 0x0044e400080011ff */
[----:B---3--:R-:W-:Y:S05]  /*9040*/  @!P0 NANOSLEEP.SYNCS 0x989680 ;  /* 0x009896800000895d */ /* 0x008fea0003900000 */
[----:B------:R-:W3:Y:S02]  /*9050*/  @!P0 SYNCS.PHASECHK.TRANS64 P0, [R8+URZ+0x100], R3 ;  /* 0x00010003080085a7 */ /* 0x000ee400080010ff */
[----:B---3--:R-:W-:Y:S05]  /*9060*/  @!P0 BRA `(.L_x_95) ;  /* 0xfffffffc00f08947 */ /* 0x008fea000383ffff */
[----:B------:R-:W-:Y:S05]  /*9070*/  BRA `(.L_x_168) ;  /* 0xffffffc000fc7947 */ /* 0x000fea000383ffff */
.L_x_106:
[----:B-1----:R-:W-:Y:S04]  /*9080*/  MOV R0, UR44 ;  /* 0x0000002c00007c02 */ /* 0x002fe80008000f00 */
[----:B------:R1:W2:Y:S03]  /*9090*/  SYNCS.PHASECHK.TRANS64.TRYWAIT P1, [R0+URZ+0xe0], R3 ;  /* 0x0000e003000075a7 */ /* 0x0002a600080211ff */
[----:B--2---:R-:W-:Y:S05]  /*90a0*/  @!P1 NANOSLEEP.SYNCS 0x989680 ;  /* 0x009896800000995d */ /* 0x004fea0003900000 */
[----:B------:R-:W2:Y:S02]  /*90b0*/  @!P1 SYNCS.PHASECHK.TRANS64 P1, [R0+URZ+0xe0], R3 ;  /* 0x0000e003000095a7 */ /* 0x000ea400080210ff */
[----:B--2---:R-:W-:Y:S05]  /*90c0*/  @!P1 BRA `(.L_x_106) ;  /* 0xfffffffc00ec9947 */ /* 0x004fea000383ffff */
[----:B------:R-:W-:Y:S05]  /*90d0*/  BRA `(.L_x_105) ;  /* 0xffffffd000607947 */ /* 0x000fea000383ffff */
.L_x_108:
[----:B------:R1:W1:Y:S02]  /*90e0*/  SYNCS.PHASECHK.TRANS64.TRYWAIT P1, [R16+URZ+0x120], R9 ;  /* 0x00012009100075a7 */ /* 0x00026400080211ff */
[----:B-1----:R-:W-:Y:S05]  /*90f0*/  @!P1 NANOSLEEP.SYNCS 0x989680 ;  /* 0x009896800000995d */ /* 0x002fea0003900000 */
[----:B------:R-:W1:Y:S02]  /*9100*/  @!P1 SYNCS.PHASECHK.TRANS64 P1, [R16+URZ+0x120], R9 ;  /* 0x00012009100095a7 */ /* 0x000e6400080210ff */
[----:B-1----:R-:W-:Y:S05]  /*9110*/  @!P1 BRA `(.L_x_108) ;  /* 0xfffffffc00f09947 */ /* 0x002fea000383ffff */
[----:B------:R-:W-:Y:S05]  /*9120*/  BRA `(.L_x_107) ;  /* 0xffffffd000c07947 */ /* 0x000fea000383ffff */
        .weak           $__internal_0_$__cuda_sm10x_tcgen05_guardrail_trap_col_being_dealloced_not_returned_by_alloc
        .type           $__internal_0_$__cuda_sm10x_tcgen05_guardrail_trap_col_being_dealloced_not_returned_by_alloc,@function
        .size           $__internal_0_$__cuda_sm10x_tcgen05_guardrail_trap_col_being_dealloced_not_returned_by_alloc,($__internal_1_$__cuda_sm10x_tcgen05_guardrail_trap_phase_invalid_during_alloc - $__internal_0_$__cuda_sm10x_tcgen05_guardrail_trap_col_being_dealloced_not_returned_by_alloc)
$__internal_0_$__cuda_sm10x_tcgen05_guardrail_trap_col_being_dealloced_not_returned_by_alloc:
[----:B------:R-:W-:Y:S05]  /*9130*/  BPT.TRAP 0x1 ;  /* 0x000000040000795c */ /* 0x000fea0000300000 */
[----:B------:R-:W-:-:S04]  /*9140*/  HFMA2 R3, -RZ, RZ, 0, 0 ;  /* 0x00000000ff037431 */ /* 0x000fc800000001ff */
[----:B------:R-:W-:Y:S05]  /*9150*/  RET.REL.NODEC R2 `(_ZN7cutlass13device_kernelINS_4gemm6kernel13GemmUniversalIN4cute5tupleIJiiiiEEENS1_10collective13CollectiveMmaINS1_35MainloopSm100TmaUmmaWarpSpecializedILi14ELi2ELi4ENS5_IJNS4_1CILi2EEENSA_ILi1EEESC_EEEEENS5_IJNSA_ILi64EEENSA_ILi160EEESF_EEEaNS5_IJlSC_lEEEaSI_NS4_8TiledMMAINS4_8MMA_AtomIJNS4_15SM100_MMA_S8_SSIaaiLi64ELi160ELNS4_4UMMA5MajorE0ELSN_0ELNSM_8SaturateE0EEEEEENS4_6LayoutINS5_IJSC_SC_SC_EEENS5_IJNSA_ILi0EEEST_ST_EEEEENS5_IJNS4_10UnderscoreESW_SW_EEEEENS4_13SM90_TMA_LOADENS4_14ComposedLayoutINS4_7SwizzleILi2ELi4ELi3EEENS4_18smem_ptr_flag_bitsILi8EEENSR_INS5_IJNSA_ILi8EEESF_EEENS5_IJSF_SC_EEEEEEEvNS4_8identityENS4_23SM90_TMA_LOAD_MULTICASTES19_vS1A_EENS_8epilogue10collective18CollectiveEpilogueINS1D_23Sm100TmaWarpSpecializedILi1ELi1ELi80ELb0ELb0EEEJSH_NS5_IJNSR_ISF_SC_EENSR_ISG_SC_EEEEEaSI_aSI_NS1D_6fusion15FusionCallbacksIS1H_NS1L_17LinearCombinationIaiaiLNS_15FloatRoundStyleE2EEESH_S1K_JEEENS4_5SM1004TMEM4LOAD26SM100_TMEM_LOAD_16dp32b16xESZ_NS10_INS11_ILi1ELi4ELi3EEES14_NSR_INS5_IJS15_NSA_ILi32EEEEEENS5_IJS1W_SC_EEEEEEENS4_39AutoVectorizingCopyWithAssumedAlignmentILi128EEENS4_14SM90_TMA_STOREES20_S22_S22_EEEvvEEEEvNT_6ParamsE) ;  /* 0xffffff6c02a87950 */ /* 0x000fea0003c3ffff */
        .weak           $__internal_1_$__cuda_sm10x_tcgen05_guardrail_trap_phase_invalid_during_alloc
        .type           $__internal_1_$__cuda_sm10x_tcgen05_guardrail_trap_phase_invalid_during_alloc,@function
        .size           $__internal_1_$__cuda_sm10x_tcgen05_guardrail_trap_phase_invalid_during_alloc,($__internal_2_$__cuda_sm10x_tcgen05_guardrail_trap_unallocated_columns_being_dealloced - $__internal_1_$__cuda_sm10x_tcgen05_guardrail_trap_phase_invalid_during_alloc)
$__internal_1_$__cuda_sm10x_tcgen05_guardrail_trap_phase_invalid_during_alloc:
[----:B------:R-:W-:Y:S05]  /*9160*/  BPT.TRAP 0x1 ;  /* 0x000000040000795c */ /* 0x000fea0000300000 */
[----:B------:R-:W-:-:S04]  /*9170*/  MOV R5, 0x0 ;  /* 0x0000000000057802 */ /* 0x000fc80000000f00 */
[----:B------:R-:W-:Y:S05]  /*9180*/  RET.REL.NODEC R4 `(_ZN7cutlass13device_kernelINS_4gemm6kernel13GemmUniversalIN4cute5tupleIJiiiiEEENS1_10collective13CollectiveMmaINS1_35MainloopSm100TmaUmmaWarpSpecializedILi14ELi2ELi4ENS5_IJNS4_1CILi2EEENSA_ILi1EEESC_EEEEENS5_IJNSA_ILi64EEENSA_ILi160EEESF_EEEaNS5_IJlSC_lEEEaSI_NS4_8TiledMMAINS4_8MMA_AtomIJNS4_15SM100_MMA_S8_SSIaaiLi64ELi160ELNS4_4UMMA5MajorE0ELSN_0ELNSM_8SaturateE0EEEEEENS4_6LayoutINS5_IJSC_SC_SC_EEENS5_IJNSA_ILi0EEEST_ST_EEEEENS5_IJNS4_10UnderscoreESW_SW_EEEEENS4_13SM90_TMA_LOADENS4_14ComposedLayoutINS4_7SwizzleILi2ELi4ELi3EEENS4_18smem_ptr_flag_bitsILi8EEENSR_INS5_IJNSA_ILi8EEESF_EEENS5_IJSF_SC_EEEEEEEvNS4_8identityENS4_23SM90_TMA_LOAD_MULTICASTES19_vS1A_EENS_8epilogue10collective18CollectiveEpilogueINS1D_23Sm100TmaWarpSpecializedILi1ELi1ELi80ELb0ELb0EEEJSH_NS5_IJNSR_ISF_SC_EENSR_ISG_SC_EEEEEaSI_aSI_NS1D_6fusion15FusionCallbacksIS1H_NS1L_17LinearCombinationIaiaiLNS_15FloatRoundStyleE2EEESH_S1K_JEEENS4_5SM1004TMEM4LOAD26SM100_TMEM_LOAD_16dp32b16xESZ_NS10_INS11_ILi1ELi4ELi3EEES14_NSR_INS5_IJS15_NSA_ILi32EEEEEENS5_IJS1W_SC_EEEEEEENS4_39AutoVectorizingCopyWithAssumedAlignmentILi128EEENS4_14SM90_TMA_STOREES20_S22_S22_EEEvvEEEEvNT_6ParamsE) ;  /* 0xffffff6c049c7950 */ /* 0x000fea0003c3ffff */
        .weak           $__internal_2_$__cuda_sm10x_tcgen05_guardrail_trap_unallocated_columns_being_dealloced
        .type           $__internal_2_$__cuda_sm10x_tcgen05_guardrail_trap_unallocated_columns_being_dealloced,@function
        .size           $__internal_2_$__cuda_sm10x_tcgen05_guardrail_trap_unallocated_columns_being_dealloced,(.L_x_170 - $__internal_2_$__cuda_sm10x_tcgen05_guardrail_trap_unallocated_columns_being_dealloced)
$__internal_2_$__cuda_sm10x_tcgen05_guardrail_trap_unallocated_columns_being_dealloced:
[----:B------:R-:W-:Y:S05]  /*9190*/  BPT.TRAP 0x1 ;  /* 0x000000040000795c */ /* 0x000fea0000300000 */
[----:B------:R-:W-:-:S04]  /*91a0*/  HFMA2 R3, -RZ, RZ, 0, 0 ;  /* 0x00000000ff037431 */ /* 0x000fc800000001ff */
[----:B------:R-:W-:Y:S05]  /*91b0*/  RET.REL.NODEC R2 `(_ZN7cutlass13device_kernelINS_4gemm6kernel13GemmUniversalIN4cute5tupleIJiiiiEEENS1_10collective13CollectiveMmaINS1_35MainloopSm100TmaUmmaWarpSpecializedILi14ELi2ELi4ENS5_IJNS4_1CILi2EEENSA_ILi1EEESC_EEEEENS5_IJNSA_ILi64EEENSA_ILi160EEESF_EEEaNS5_IJlSC_lEEEaSI_NS4_8TiledMMAINS4_8MMA_AtomIJNS4_15SM100_MMA_S8_SSIaaiLi64ELi160ELNS4_4UMMA5MajorE0ELSN_0ELNSM_8SaturateE0EEEEEENS4_6LayoutINS5_IJSC_SC_SC_EEENS5_IJNSA_ILi0EEEST_ST_EEEEENS5_IJNS4_10UnderscoreESW_SW_EEEEENS4_13SM90_TMA_LOADENS4_14ComposedLayoutINS4_7SwizzleILi2ELi4ELi3EEENS4_18smem_ptr_flag_bitsILi8EEENSR_INS5_IJNSA_ILi8EEESF_EEENS5_IJSF_SC_EEEEEEEvNS4_8identityENS4_23SM90_TMA_LOAD_MULTICASTES19_vS1A_EENS_8epilogue10collective18CollectiveEpilogueINS1D_23Sm100TmaWarpSpecializedILi1ELi1ELi80ELb0ELb0EEEJSH_NS5_IJNSR_ISF_SC_EENSR_ISG_SC_EEEEEaSI_aSI_NS1D_6fusion15FusionCallbacksIS1H_NS1L_17LinearCombinationIaiaiLNS_15FloatRoundStyleE2EEESH_S1K_JEEENS4_5SM1004TMEM4LOAD26SM100_TMEM_LOAD_16dp32b16xESZ_NS10_INS11_ILi1ELi4ELi3EEES14_NSR_INS5_IJS15_NSA_ILi32EEEEEENS5_IJS1W_SC_EEEEEEENS4_39AutoVectorizingCopyWithAssumedAlignmentILi128EEENS4_14SM90_TMA_STOREES20_S22_S22_EEEvvEEEEvNT_6ParamsE) ;  /* 0xffffff6c02907950 */ /* 0x000fea0003c3ffff */
.L_x_169:
[----:B------:R-:W-:-:S00]  /*91c0*/  BRA `(.L_x_169) ;  /* 0xfffffffc00fc7947 */ /* 0x000fc0000383ffff */
[----:B------:R-:W-:-:S00]  /*91d0*/  NOP ;  /* 0x0000000000007918 */ /* 0x000fc00000000000 */
        /* <DEDUP_REMOVED lines=10> */
.L_x_170:


//--------------------- .nv.global.init           --------------------------
	.section	.nv.global.init,"aw",@progbits
.nv.global.init:
	.type		$str$27,@object
	.size		$str$27,($str$28 - $str$27)
$str$27:
        /*0000*/ 	.byte	0x28, 0x61, 0x64, 0x64, 0x72, 0x65, 0x73, 0x73, 0x20, 0x26, 0x20, 0x6d, 0x61, 0x73, 0x6b, 0x29
        /*0010*/ 	.byte	0x20, 0x3d, 0x3d, 0x20, 0x30, 0x00
	.type		$str$28,@object
	.size		$str$28,($str$26 - $str$28)
$str$28:
        /*0016*/ 	.byte	0x2f, 0x74, 0x6d, 0x70, 0x2f, 0x63, 0x75, 0x74, 0x6c, 0x61, 0x73, 0x73, 0x5f, 0x73, 0x77, 0x65
        /*0026*/ 	.byte	0x65, 0x70, 0x5f, 0x73, 0x72, 0x63, 0x2f, 0x69, 0x6e, 0x63, 0x6c, 0x75, 0x64, 0x65, 0x2f, 0x63
        /*0036*/ 	.byte	0x75, 0x74, 0x65, 0x2f, 0x70, 0x6f, 0x69, 0x6e, 0x74, 0x65, 0x72, 0x5f, 0x66, 0x6c, 0x61, 0x67
        /*0046*/ 	.byte	0x67, 0x65, 0x64, 0x2e, 0x68, 0x70, 0x70, 0x00
	.type		$str$26,@object
	.size		$str$26,($str$25 - $str$26)
$str$26:
        /*004e*/ 	.byte	0x2f, 0x74, 0x6d, 0x70, 0x2f, 0x63, 0x75, 0x74, 0x6c, 0x61, 0x73, 0x73, 0x5f, 0x73, 0x77, 0x65
        /*005e*/ 	.byte	0x65, 0x70, 0x5f, 0x73, 0x72, 0x63, 0x2f, 0x69, 0x6e, 0x63, 0x6c, 0x75, 0x64, 0x65, 0x2f, 0x63
        /*006e*/ 	.byte	0x75, 0x74, 0x65, 0x2f, 0x61, 0x74, 0x6f, 0x6d, 0x2f, 0x63, 0x6f, 0x70, 0x79, 0x5f, 0x74, 0x72
        /*007e*/ 	.byte	0x61, 0x69, 0x74, 0x73, 0x5f, 0x73, 0x6d, 0x31, 0x30, 0x30, 0x2e, 0x68, 0x70, 0x70, 0x00
	.type		$str$25,@object
	.size		$str$25,(__unnamed_1 - $str$25)
$str$25:
        /*008d*/ 	.byte	0x28, 0x28, 0x75, 0x69, 0x6e, 0x74, 0x33, 0x32, 0x5f, 0x74, 0x28, 0x74, 0x68, 0x72, 0x65, 0x61
        /*009d*/ 	.byte	0x64, 0x49, 0x64, 0x78, 0x2e, 0x78, 0x29, 0x20, 0x2f, 0x20, 0x33, 0x32, 0x29, 0x20, 0x25, 0x20
        /*00ad*/ 	.byte	0x34, 0x29, 0x20, 0x3d, 0x3d, 0x20, 0x28, 0x28, 0x28, 0x74, 0x6d, 0x65, 0x6d, 0x5f, 0x61, 0x64
        /*00bd*/ 	.byte	0x64, 0x72, 0x20, 0x3e, 0x3e, 0x20, 0x31, 0x36, 0x29, 0x20, 0x2f, 0x20, 0x33, 0x32, 0x29, 0x20
        /*00cd*/ 	.byte	0x25, 0x20, 0x34, 0x29, 0x00
	.type		__unnamed_1,@object
	.size		__unnamed_1,(__unnamed_2 - __unnamed_1)
__unnamed_1:
        /*00d2*/ 	.byte	0x61, 0x75, 0x74, 0x6f, 0x20, 0x63, 0x75, 0x74, 0x65, 0x3a, 0x3a, 0x61, 0x73, 0x5f, 0x70, 0x6f
        /* <DEDUP_REMOVED lines=24> */
        /*0262*/ 	.byte	0x3e, 0x3e, 0x3e, 0x5d, 0x00
	.type		__unnamed_2,@object
	.size		__unnamed_2,(.L_2 - __unnamed_2)
__unnamed_2:
        /* <DEDUP_REMOVED lines=37> */
        /*04b7*/ 	.byte	0x74, 0x65, 0x3a, 0x3a, 0x43, 0x3c, 0x30, 0x3e, 0x3e, 0x3e, 0x3e, 0x5d, 0x00
.L_2:


//--------------------- .nv.shared._ZN7cutlass13device_kernelINS_4gemm6kernel13GemmUniversalIN4cute5tupleIJiiiiEEENS1_10collective13CollectiveMmaINS1_35MainloopSm100TmaUmmaWarpSpecializedILi14ELi2ELi4ENS5_IJNS4_1CILi2EEENSA_ILi1EEESC_EEEEENS5_IJNSA_ILi64EEENSA_ILi160EEESF_EEEaNS5_IJlSC_lEEEaSI_NS4_8TiledMMAINS4_8MMA_AtomIJNS4_15SM100_MMA_S8_SSIaaiLi64ELi160ELNS4_4UMMA5MajorE0ELSN_0ELNSM_8SaturateE0EEEEEENS4_6LayoutINS5_IJSC_SC_SC_EEENS5_IJNSA_ILi0EEEST_ST_EEEEENS5_IJNS4_10UnderscoreESW_SW_EEEEENS4_13SM90_TMA_LOADENS4_14ComposedLayoutINS4_7SwizzleILi2ELi4ELi3EEENS4_18smem_ptr_flag_bitsILi8EEENSR_INS5_IJNSA_ILi8EEESF_EEENS5_IJSF_SC_EEEEEEEvNS4_8identityENS4_23SM90_TMA_LOAD_MULTICASTES19_vS1A_EENS_8epilogue10collective18CollectiveEpilogueINS1D_23Sm100TmaWarpSpecializedILi1ELi1ELi80ELb0ELb0EEEJSH_NS5_IJNSR_ISF_SC_EENSR_ISG_SC_EEEEEaSI_aSI_NS1D_6fusion15FusionCallbacksIS1H_NS1L_17LinearCombinationIaiaiLNS_15FloatRoundStyleE2EEESH_S1K_JEEENS4_5SM1004TMEM4LOAD26SM100_TMEM_LOAD_16dp32b16xESZ_NS10_INS11_ILi1ELi4ELi3EEES14_NSR_INS5_IJS15_NSA_ILi32EEEEEENS5_IJS1W_SC_EEEEEEENS4_39AutoVectorizingCopyWithAssumedAlignmentILi128EEENS4_14SM90_TMA_STOREES20_S22_S22_EEEvvEEEEvNT_6ParamsE --------------------------
	.section	.nv.shared._ZN7cutlass13device_kernelINS_4gemm6kernel13GemmUniversalIN4cute5tupleIJiiiiEEENS1_10collective13CollectiveMmaINS1_35MainloopSm100TmaUmmaWarpSpecializedILi14ELi2ELi4ENS5_IJNS4_1CILi2EEENSA_ILi1EEESC_EEEEENS5_IJNSA_ILi64EEENSA_ILi160EEESF_EEEaNS5_IJlSC_lEEEaSI_NS4_8TiledMMAINS4_8MMA_AtomIJNS4_15SM100_MMA_S8_SSIaaiLi64ELi160ELNS4_4UMMA5MajorE0ELSN_0ELNSM_8SaturateE0EEEEEENS4_6LayoutINS5_IJSC_SC_SC_EEENS5_IJNSA_ILi0EEEST_ST_EEEEENS5_IJNS4_10UnderscoreESW_SW_EEEEENS4_13SM90_TMA_LOADENS4_14ComposedLayoutINS4_7SwizzleILi2ELi4ELi3EEENS4_18smem_ptr_flag_bitsILi8EEENSR_INS5_IJNSA_ILi8EEESF_EEENS5_IJSF_SC_EEEEEEEvNS4_8identityENS4_23SM90_TMA_LOAD_MULTICASTES19_vS1A_EENS_8epilogue10collective18CollectiveEpilogueINS1D_23Sm100TmaWarpSpecializedILi1ELi1ELi80ELb0ELb0EEEJSH_NS5_IJNSR_ISF_SC_EENSR_ISG_SC_EEEEEaSI_aSI_NS1D_6fusion15FusionCallbacksIS1H_NS1L_17LinearCombinationIaiaiLNS_15FloatRoundStyleE2EEESH_S1K_JEEENS4_5SM1004TMEM4LOAD26SM100_TMEM_LOAD_16dp32b16xESZ_NS10_INS11_ILi1ELi4ELi3EEES14_NSR_INS5_IJS15_NSA_ILi32EEEEEENS5_IJS1W_SC_EEEEEEENS4_39AutoVectorizingCopyWithAssumedAlignmentILi128EEENS4_14SM90_TMA_STOREES20_S22_S22_EEEvvEEEEvNT_6ParamsE,"aw",@nobits
	.sectionflags	@""
	.align	16
	.zero		1024


//--------------------- .nv.shared.reserved.0     --------------------------
	.section	.nv.shared.reserved.0,"aw",@nobits
	.weak		__nv_reservedSMEM_offset_0_alias
	.size		__nv_reservedSMEM_offset_0_alias, 0, 64
	.other		__nv_reservedSMEM_offset_0_alias,@"STO_CUDA_RESERVED_SHARED STV_DEFAULT"
__nv_reservedSMEM_offset_0_alias:
	.zero		0
.nv.shared.reserved.0:
	.zero		64
	.weak		__nv_reservedSMEM_tcgen05_partition
	.type		__nv_reservedSMEM_tcgen05_partition,@object
	.size		__nv_reservedSMEM_tcgen05_partition,(.L_0 - __nv_reservedSMEM_tcgen05_partition)
__nv_reservedSMEM_tcgen05_partition:
	.zero		32
.L_0:


//--------------------- .nv.global                --------------------------
	.section	.nv.global,"aw",@nobits
.nv.global:
	.type		_ZN40_INTERNAL_5b225395_4_k_cu_41778a6f_281654cute1_E,@object
	.size		_ZN40_INTERNAL_5b225395_4_k_cu_41778a6f_281654cute1_E,(_ZN40_INTERNAL_5b225395_4_k_cu_41778a6f_281654cuda3std3__45__cpo6cbeginE - _ZN40_INTERNAL_5b225395_4_k_cu_41778a6f_281654cute1_E)
_ZN40_INTERNAL_5b225395_4_k_cu_41778a6f_281654cute1_E:
	.zero		1
	.type		_ZN40_INTERNAL_5b225395_4_k_cu_41778a6f_281654cuda3std3__45__cpo6cbeginE,@object
	.size		_ZN40_INTERNAL_5b225395_4_k_cu_41778a6f_281654cuda3std3__45__cpo6cbeginE,(_ZN40_INTERNAL_5b225395_4_k_cu_41778a6f_281654cuda3std3__48in_placeE - _ZN40_INTERNAL_5b225395_4_k_cu_41778a6f_281654cuda3std3__45__cpo6cbeginE)
_ZN40_INTERNAL_5b225395_4_k_cu_41778a6f_281654cuda3std3__45__cpo6cbeginE:
	.zero		1
	.type		_ZN40_INTERNAL_5b225395_4_k_cu_41778a6f_281654cuda3std3__48in_placeE,@object
	.size		_ZN40_INTERNAL_5b225395_4_k_cu_41778a6f_281654cuda3std3__48in_placeE,(_ZN40_INTERNAL_5b225395_4_k_cu_41778a6f_281654cuda3std6ranges3__45__cpo9iter_moveE - _ZN40_INTERNAL_5b225395_4_k_cu_41778a6f_281654cuda3std3__48in_placeE)
_ZN40_INTERNAL_5b225395_4_k_cu_41778a6f_281654cuda3std3__48in_placeE:
	.zero		1
	.type		_ZN40_INTERNAL_5b225395_4_k_cu_41778a6f_281654cuda3std6ranges3__45__cpo9iter_moveE,@object
	.size		_ZN40_INTERNAL_5b225395_4_k_cu_41778a6f_281654cuda3std6ranges3__45__cpo9iter_moveE,(_ZN40_INTERNAL_5b225395_4_k_cu_41778a6f_281654cuda3std3__45__cpo5beginE - _ZN40_INTERNAL_5b225395_4_k_cu_41778a6f_281654cuda3std6ranges3__45__cpo9iter_moveE)
_ZN40_INTERNAL_5b225395_4_k_cu_41778a6f_281654cuda3std6ranges3__45__cpo9iter_moveE:
	.zero		1
	.type		_ZN40_INTERNAL_5b225395_4_k_cu_41778a6f_281654cuda3std3__45__cpo5beginE,@object
	.size		_ZN40_INTERNAL_5b225395_4_k_cu_41778a6f_281654cuda3std3__45__cpo5beginE,(_ZN40_INTERNAL_5b225395_4_k_cu_41778a6f_281654cuda3std3__442_GLOBAL__N__5b225395_4_k_cu_41778a6f_281656ignoreE - _ZN40_INTERNAL_5b225395_4_k_cu_41778a6f_281654cuda3std3__45__cpo5beginE)
_ZN40_INTERNAL_5b225395_4_k_cu_41778a6f_281654cuda3std3__45__cpo5beginE:
	.zero		1
	.type		_ZN40_INTERNAL_5b225395_4_k_cu_41778a6f_281654cuda3std3__442_GLOBAL__N__5b225395_4_k_cu_41778a6f_281656ignoreE,@object
	.size		_ZN40_INTERNAL_5b225395_4_k_cu_41778a6f_281654cuda3std3__442_GLOBAL__N__5b225395_4_k_cu_41778a6f_281656ignoreE,(_ZN40_INTERNAL_5b225395_4_k_cu_41778a6f_281654cute7productE - _ZN40_INTERNAL_5b225395_4_k_cu_41778a6f_281654cuda3std3__442_GLOBAL__N__5b225395_4_k_cu_41778a6f_281656ignoreE)
_ZN40_INTERNAL_5b225395_4_k_cu_41778a6f_281654cuda3std3__442_GLOBAL__N__5b225395_4_k_cu_41778a6f_281656ignoreE:
	.zero		1
	.type		_ZN40_INTERNAL_5b225395_4_k_cu_41778a6f_281654cute7productE,@object
	.size		_ZN40_INTERNAL_5b225395_4_k_cu_41778a6f_281654cute7productE,(_ZN40_INTERNAL_5b225395_4_k_cu_41778a6f_281654cuda3std3__45__cpo3endE - _ZN40_INTERNAL_5b225395_4_k_cu_41778a6f_281654cute7productE)
_ZN40_INTERNAL_5b225395_4_k_cu_41778a6f_281654cute7productE:
	.zero		1
	.type		_ZN40_INTERNAL_5b225395_4_k_cu_41778a6f_281654cuda3std3__45__cpo3endE,@object
	.size		_ZN40_INTERNAL_5b225395_4_k_cu_41778a6f_281654cuda3std3__45__cpo3endE,(_ZN40_INTERNAL_5b225395_4_k_cu_41778a6f_281654cuda3std3__419piecewise_constructE - _ZN40_INTERNAL_5b225395_4_k_cu_41778a6f_281654cuda3std3__45__cpo3endE)
_ZN40_INTERNAL_5b225395_4_k_cu_41778a6f_281654cuda3std3__45__cpo3endE:
	.zero		1
	.type		_ZN40_INTERNAL_5b225395_4_k_cu_41778a6f_281654cuda3std3__419piecewise_constructE,@object
	.size		_ZN40_INTERNAL_5b225395_4_k_cu_41778a6f_281654cuda3std3__419piecewise_constructE,(_ZN40_INTERNAL_5b225395_4_k_cu_41778a6f_281654cuda3std3__45__cpo4cendE - _ZN40_INTERNAL_5b225395_4_k_cu_41778a6f_281654cuda3std3__419piecewise_constructE)
_ZN40_INTERNAL_5b225395_4_k_cu_41778a6f_281654cuda3std3__419piecewise_constructE:
	.zero		1
	.type		_ZN40_INTERNAL_5b225395_4_k_cu_41778a6f_281654cuda3std3__45__cpo4cendE,@object
	.size		_ZN40_INTERNAL_5b225395_4_k_cu_41778a6f_281654cuda3std3__45__cpo4cendE,(_ZN40_INTERNAL_5b225395_4_k_cu_41778a6f_281654cuda3std6ranges3__45__cpo4swapE - _ZN40_INTERNAL_5b225395_4_k_cu_41778a6f_281654cuda3std3__45__cpo4cendE)
_ZN40_INTERNAL_5b225395_4_k_cu_41778a6f_281654cuda3std3__45__cpo4cendE:
	.zero		1
	.type		_ZN40_INTERNAL_5b225395_4_k_cu_41778a6f_281654cuda3std6ranges3__45__cpo4swapE,@object
	.size		_ZN40_INTERNAL_5b225395_4_k_cu_41778a6f_281654cuda3std6ranges3__45__cpo4swapE,(.L_10 - _ZN40_INTERNAL_5b225395_4_k_cu_41778a6f_281654cuda3std6ranges3__45__cpo4swapE)
_ZN40_INTERNAL_5b225395_4_k_cu_41778a6f_281654cuda3std6ranges3__45__cpo4swapE:
	.zero		1
.L_10:


//--------------------- .nv.constant0._ZN7cutlass13device_kernelINS_4gemm6kernel13GemmUniversalIN4cute5tupleIJiiiiEEENS1_10collective13CollectiveMmaINS1_35MainloopSm100TmaUmmaWarpSpecializedILi14ELi2ELi4ENS5_IJNS4_1CILi2EEENSA_ILi1EEESC_EEEEENS5_IJNSA_ILi64EEENSA_ILi160EEESF_EEEaNS5_IJlSC_lEEEaSI_NS4_8TiledMMAINS4_8MMA_AtomIJNS4_15SM100_MMA_S8_SSIaaiLi64ELi160ELNS4_4UMMA5MajorE0ELSN_0ELNSM_8SaturateE0EEEEEENS4_6LayoutINS5_IJSC_SC_SC_EEENS5_IJNSA_ILi0EEEST_ST_EEEEENS5_IJNS4_10UnderscoreESW_SW_EEEEENS4_13SM90_TMA_LOADENS4_14ComposedLayoutINS4_7SwizzleILi2ELi4ELi3EEENS4_18smem_ptr_flag_bitsILi8EEENSR_INS5_IJNSA_ILi8EEESF_EEENS5_IJSF_SC_EEEEEEEvNS4_8identityENS4_23SM90_TMA_LOAD_MULTICASTES19_vS1A_EENS_8epilogue10collective18CollectiveEpilogueINS1D_23Sm100TmaWarpSpecializedILi1ELi1ELi80ELb0ELb0EEEJSH_NS5_IJNSR_ISF_SC_EENSR_ISG_SC_EEEEEaSI_aSI_NS1D_6fusion15FusionCallbacksIS1H_NS1L_17LinearCombinationIaiaiLNS_15FloatRoundStyleE2EEESH_S1K_JEEENS4_5SM1004TMEM4LOAD26SM100_TMEM_LOAD_16dp32b16xESZ_NS10_INS11_ILi1ELi4ELi3EEES14_NSR_INS5_IJS15_NSA_ILi32EEEEEENS5_IJS1W_SC_EEEEEEENS4_39AutoVectorizingCopyWithAssumedAlignmentILi128EEENS4_14SM90_TMA_STOREES20_S22_S22_EEEvvEEEEvNT_6ParamsE --------------------------
	.section	.nv.constant0._ZN7cutlass13device_kernelINS_4gemm6kernel13GemmUniversalIN4cute5tupleIJiiiiEEENS1_10collective13CollectiveMmaINS1_35MainloopSm100TmaUmmaWarpSpecializedILi14ELi2ELi4ENS5_IJNS4_1CILi2EEENSA_ILi1EEESC_EEEEENS5_IJNSA_ILi64EEENSA_ILi160EEESF_EEEaNS5_IJlSC_lEEEaSI_NS4_8TiledMMAINS4_8MMA_AtomIJNS4_15SM100_MMA_S8_SSIaaiLi64ELi160ELNS4_4UMMA5MajorE0ELSN_0ELNSM_8SaturateE0EEEEEENS4_6LayoutINS5_IJSC_SC_SC_EEENS5_IJNSA_ILi0EEEST_ST_EEEEENS5_IJNS4_10UnderscoreESW_SW_EEEEENS4_13SM90_TMA_LOADENS4_14ComposedLayoutINS4_7SwizzleILi2ELi4ELi3EEENS4_18smem_ptr_flag_bitsILi8EEENSR_INS5_IJNSA_ILi8EEESF_EEENS5_IJSF_SC_EEEEEEEvNS4_8identityENS4_23SM90_TMA_LOAD_MULTICASTES19_vS1A_EENS_8epilogue10collective18CollectiveEpilogueINS1D_23Sm100TmaWarpSpecializedILi1ELi1ELi80ELb0ELb0EEEJSH_NS5_IJNSR_ISF_SC_EENSR_ISG_SC_EEEEEaSI_aSI_NS1D_6fusion15FusionCallbacksIS1H_NS1L_17LinearCombinationIaiaiLNS_15FloatRoundStyleE2EEESH_S1K_JEEENS4_5SM1004TMEM4LOAD26SM100_TMEM_LOAD_16dp32b16xESZ_NS10_INS11_ILi1ELi4ELi3EEES14_NSR_INS5_IJS15_NSA_ILi32EEEEEENS5_IJS1W_SC_EEEEEEENS4_39AutoVectorizingCopyWithAssumedAlignmentILi128EEENS4_14SM90_TMA_STOREES20_S22_S22_EEEvvEEEEvNT_6ParamsE,"a",@progbits
	.sectionflags	@""
	.align	4
.nv.constant0._ZN7cutlass13device_kernelINS_4gemm6kernel13GemmUniversalIN4cute5tupleIJiiiiEEENS1_10collective13CollectiveMmaINS1_35MainloopSm100TmaUmmaWarpSpecializedILi14ELi2ELi4ENS5_IJNS4_1CILi2EEENSA_ILi1EEESC_EEEEENS5_IJNSA_ILi64EEENSA_ILi160EEESF_EEEaNS5_IJlSC_lEEEaSI_NS4_8TiledMMAINS4_8MMA_AtomIJNS4_15SM100_MMA_S8_SSIaaiLi64ELi160ELNS4_4UMMA5MajorE0ELSN_0ELNSM_8SaturateE0EEEEEENS4_6LayoutINS5_IJSC_SC_SC_EEENS5_IJNSA_ILi0EEEST_ST_EEEEENS5_IJNS4_10UnderscoreESW_SW_EEEEENS4_13SM90_TMA_LOADENS4_14ComposedLayoutINS4_7SwizzleILi2ELi4ELi3EEENS4_18smem_ptr_flag_bitsILi8EEENSR_INS5_IJNSA_ILi8EEESF_EEENS5_IJSF_SC_EEEEEEEvNS4_8identityENS4_23SM90_TMA_LOAD_MULTICASTES19_vS1A_EENS_8epilogue10collective18CollectiveEpilogueINS1D_23Sm100TmaWarpSpecializedILi1ELi1ELi80ELb0ELb0EEEJSH_NS5_IJNSR_ISF_SC_EENSR_ISG_SC_EEEEEaSI_aSI_NS1D_6fusion15FusionCallbacksIS1H_NS1L_17LinearCombinationIaiaiLNS_15FloatRoundStyleE2EEESH_S1K_JEEENS4_5SM1004TMEM4LOAD26SM100_TMEM_LOAD_16dp32b16xESZ_NS10_INS11_ILi1ELi4ELi3EEES14_NSR_INS5_IJS15_NSA_ILi32EEEEEENS5_IJS1W_SC_EEEEEEENS4_39AutoVectorizingCopyWithAssumedAlignmentILi128EEENS4_14SM90_TMA_STOREES20_S22_S22_EEEvvEEEEvNT_6ParamsE:
	.zero		2944


//--------------------- SYMBOLS --------------------------

	.type		.nv.reservedSmem.offset0,@object
	.size		.nv.reservedSmem.offset0,0x4
	.type		.nv.reservedSmem.cap,@object
	.size		.nv.reservedSmem.cap,0x4
	.type		__assertfail,@function
